//
// Generated by NVIDIA NVVM Compiler
//
// Compiler Build ID: CL-36424714
// Cuda compilation tools, release 13.0, V13.0.88
// Based on NVVM 20.0.0
//

.version 9.0
.target sm_100
.address_size 64

	// .globl	_Z15mulMatrizKernelPfS_S_i
// _ZZ15mulMatrizKernelPfS_S_iE3Ads has been demoted
// _ZZ15mulMatrizKernelPfS_S_iE3Bds has been demoted

.visible .entry _Z15mulMatrizKernelPfS_S_i(
	.param .u64 .ptr .align 1 _Z15mulMatrizKernelPfS_S_i_param_0,
	.param .u64 .ptr .align 1 _Z15mulMatrizKernelPfS_S_i_param_1,
	.param .u64 .ptr .align 1 _Z15mulMatrizKernelPfS_S_i_param_2,
	.param .u32 _Z15mulMatrizKernelPfS_S_i_param_3
)
{
	.reg .pred 	%p<8>;
	.reg .b32 	%r<104>;
	.reg .b32 	%f<368>;
	.reg .b64 	%rd<40>;
	// demoted variable
	.shared .align 4 .b8 _ZZ15mulMatrizKernelPfS_S_iE3Ads[1024];
	// demoted variable
	.shared .align 4 .b8 _ZZ15mulMatrizKernelPfS_S_iE3Bds[1024];
	ld.param.u32 	%r31, [_Z15mulMatrizKernelPfS_S_i_param_3];
	mov.u32 	%r1, %tid.x;
	mov.u32 	%r2, %tid.y;
	mov.u32 	%r32, %ctaid.y;
	shl.b32 	%r33, %r32, 4;
	add.s32 	%r3, %r33, %r2;
	mov.u32 	%r34, %ctaid.x;
	shl.b32 	%r4, %r34, 4;
	add.s32 	%r5, %r4, %r1;
	shr.s32 	%r35, %r31, 31;
	shr.u32 	%r36, %r35, 28;
	add.s32 	%r37, %r31, %r36;
	shr.s32 	%r6, %r37, 4;
	setp.lt.s32 	%p1, %r31, 16;
	mov.f32 	%f367, 0f00000000;
	@%p1 bra 	$L__BB0_9;
	mad.lo.s32 	%r100, %r31, %r3, %r1;
	shl.b32 	%r39, %r2, 6;
	mov.u32 	%r40, _ZZ15mulMatrizKernelPfS_S_iE3Ads;
	add.s32 	%r8, %r40, %r39;
	add.s32 	%r41, %r6, -1;
	setp.lt.u32 	%p2, %r41, 3;
	mov.b32 	%r103, 0;
	mov.f32 	%f367, 0f00000000;
	@%p2 bra 	$L__BB0_4;
	and.b32  	%r103, %r6, 134217724;
	neg.s32 	%r101, %r103;
	add.s32 	%r43, %r2, 48;
	mad.lo.s32 	%r44, %r31, %r43, %r1;
	add.s32 	%r99, %r44, %r4;
	add.s32 	%r45, %r2, 32;
	mad.lo.s32 	%r46, %r31, %r45, %r1;
	add.s32 	%r98, %r46, %r4;
	add.s32 	%r47, %r2, 16;
	mad.lo.s32 	%r48, %r31, %r47, %r1;
	add.s32 	%r97, %r48, %r4;
	mad.lo.s32 	%r49, %r2, %r31, %r1;
	add.s32 	%r96, %r49, %r4;
	mov.f32 	%f367, 0f00000000;
$L__BB0_3:
	.pragma "nounroll";
	ld.param.u64 	%rd36, [_Z15mulMatrizKernelPfS_S_i_param_1];
	ld.param.u64 	%rd33, [_Z15mulMatrizKernelPfS_S_i_param_0];
	cvta.to.global.u64 	%rd4, %rd33;
	mul.wide.s32 	%rd5, %r100, 4;
	add.s64 	%rd6, %rd4, %rd5;
	ld.global.f32 	%f14, [%rd6];
	shl.b32 	%r51, %r1, 2;
	add.s32 	%r52, %r8, %r51;
	st.shared.f32 	[%r52], %f14;
	cvta.to.global.u64 	%rd7, %rd36;
	mul.wide.s32 	%rd8, %r96, 4;
	add.s64 	%rd9, %rd7, %rd8;
	ld.global.f32 	%f15, [%rd9];
	mov.u32 	%r54, _ZZ15mulMatrizKernelPfS_S_iE3Bds;
	add.s32 	%r55, %r54, %r51;
	add.s32 	%r56, %r55, %r39;
	st.shared.f32 	[%r56], %f15;
	bar.sync 	0;
	ld.shared.f32 	%f16, [%r8];
	ld.shared.f32 	%f17, [%r55];
	fma.rn.f32 	%f18, %f16, %f17, %f367;
	ld.shared.f32 	%f19, [%r8+4];
	ld.shared.f32 	%f20, [%r55+64];
	fma.rn.f32 	%f21, %f19, %f20, %f18;
	ld.shared.f32 	%f22, [%r8+8];
	ld.shared.f32 	%f23, [%r55+128];
	fma.rn.f32 	%f24, %f22, %f23, %f21;
	ld.shared.f32 	%f25, [%r8+12];
	ld.shared.f32 	%f26, [%r55+192];
	fma.rn.f32 	%f27, %f25, %f26, %f24;
	ld.shared.f32 	%f28, [%r8+16];
	ld.shared.f32 	%f29, [%r55+256];
	fma.rn.f32 	%f30, %f28, %f29, %f27;
	ld.shared.f32 	%f31, [%r8+20];
	ld.shared.f32 	%f32, [%r55+320];
	fma.rn.f32 	%f33, %f31, %f32, %f30;
	ld.shared.f32 	%f34, [%r8+24];
	ld.shared.f32 	%f35, [%r55+384];
	fma.rn.f32 	%f36, %f34, %f35, %f33;
	ld.shared.f32 	%f37, [%r8+28];
	ld.shared.f32 	%f38, [%r55+448];
	fma.rn.f32 	%f39, %f37, %f38, %f36;
	ld.shared.f32 	%f40, [%r8+32];
	ld.shared.f32 	%f41, [%r55+512];
	fma.rn.f32 	%f42, %f40, %f41, %f39;
	ld.shared.f32 	%f43, [%r8+36];
	ld.shared.f32 	%f44, [%r55+576];
	fma.rn.f32 	%f45, %f43, %f44, %f42;
	ld.shared.f32 	%f46, [%r8+40];
	ld.shared.f32 	%f47, [%r55+640];
	fma.rn.f32 	%f48, %f46, %f47, %f45;
	ld.shared.f32 	%f49, [%r8+44];
	ld.shared.f32 	%f50, [%r55+704];
	fma.rn.f32 	%f51, %f49, %f50, %f48;
	ld.shared.f32 	%f52, [%r8+48];
	ld.shared.f32 	%f53, [%r55+768];
	fma.rn.f32 	%f54, %f52, %f53, %f51;
	ld.shared.f32 	%f55, [%r8+52];
	ld.shared.f32 	%f56, [%r55+832];
	fma.rn.f32 	%f57, %f55, %f56, %f54;
	ld.shared.f32 	%f58, [%r8+56];
	ld.shared.f32 	%f59, [%r55+896];
	fma.rn.f32 	%f60, %f58, %f59, %f57;
	ld.shared.f32 	%f61, [%r8+60];
	ld.shared.f32 	%f62, [%r55+960];
	fma.rn.f32 	%f63, %f61, %f62, %f60;
	ld.global.f32 	%f64, [%rd6+64];
	st.shared.f32 	[%r52], %f64;
	mul.wide.s32 	%rd10, %r97, 4;
	add.s64 	%rd11, %rd7, %rd10;
	ld.global.f32 	%f65, [%rd11];
	st.shared.f32 	[%r56], %f65;
	bar.sync 	0;
	ld.shared.f32 	%f66, [%r8];
	ld.shared.f32 	%f67, [%r55];
	fma.rn.f32 	%f68, %f66, %f67, %f63;
	ld.shared.f32 	%f69, [%r8+4];
	ld.shared.f32 	%f70, [%r55+64];
	fma.rn.f32 	%f71, %f69, %f70, %f68;
	ld.shared.f32 	%f72, [%r8+8];
	ld.shared.f32 	%f73, [%r55+128];
	fma.rn.f32 	%f74, %f72, %f73, %f71;
	ld.shared.f32 	%f75, [%r8+12];
	ld.shared.f32 	%f76, [%r55+192];
	fma.rn.f32 	%f77, %f75, %f76, %f74;
	ld.shared.f32 	%f78, [%r8+16];
	ld.shared.f32 	%f79, [%r55+256];
	fma.rn.f32 	%f80, %f78, %f79, %f77;
	ld.shared.f32 	%f81, [%r8+20];
	ld.shared.f32 	%f82, [%r55+320];
	fma.rn.f32 	%f83, %f81, %f82, %f80;
	ld.shared.f32 	%f84, [%r8+24];
	ld.shared.f32 	%f85, [%r55+384];
	fma.rn.f32 	%f86, %f84, %f85, %f83;
	ld.shared.f32 	%f87, [%r8+28];
	ld.shared.f32 	%f88, [%r55+448];
	fma.rn.f32 	%f89, %f87, %f88, %f86;
	ld.shared.f32 	%f90, [%r8+32];
	ld.shared.f32 	%f91, [%r55+512];
	fma.rn.f32 	%f92, %f90, %f91, %f89;
	ld.shared.f32 	%f93, [%r8+36];
	ld.shared.f32 	%f94, [%r55+576];
	fma.rn.f32 	%f95, %f93, %f94, %f92;
	ld.shared.f32 	%f96, [%r8+40];
	ld.shared.f32 	%f97, [%r55+640];
	fma.rn.f32 	%f98, %f96, %f97, %f95;
	ld.shared.f32 	%f99, [%r8+44];
	ld.shared.f32 	%f100, [%r55+704];
	fma.rn.f32 	%f101, %f99, %f100, %f98;
	ld.shared.f32 	%f102, [%r8+48];
	ld.shared.f32 	%f103, [%r55+768];
	fma.rn.f32 	%f104, %f102, %f103, %f101;
	ld.shared.f32 	%f105, [%r8+52];
	ld.shared.f32 	%f106, [%r55+832];
	fma.rn.f32 	%f107, %f105, %f106, %f104;
	ld.shared.f32 	%f108, [%r8+56];
	ld.shared.f32 	%f109, [%r55+896];
	fma.rn.f32 	%f110, %f108, %f109, %f107;
	ld.shared.f32 	%f111, [%r8+60];
	ld.shared.f32 	%f112, [%r55+960];
	fma.rn.f32 	%f113, %f111, %f112, %f110;
	ld.global.f32 	%f114, [%rd6+128];
	st.shared.f32 	[%r52], %f114;
	mul.wide.s32 	%rd12, %r98, 4;
	add.s64 	%rd13, %rd7, %rd12;
	ld.global.f32 	%f115, [%rd13];
	st.shared.f32 	[%r56], %f115;
	bar.sync 	0;
	ld.shared.f32 	%f116, [%r8];
	ld.shared.f32 	%f117, [%r55];
	fma.rn.f32 	%f118, %f116, %f117, %f113;
	ld.shared.f32 	%f119, [%r8+4];
	ld.shared.f32 	%f120, [%r55+64];
	fma.rn.f32 	%f121, %f119, %f120, %f118;
	ld.shared.f32 	%f122, [%r8+8];
	ld.shared.f32 	%f123, [%r55+128];
	fma.rn.f32 	%f124, %f122, %f123, %f121;
	ld.shared.f32 	%f125, [%r8+12];
	ld.shared.f32 	%f126, [%r55+192];
	fma.rn.f32 	%f127, %f125, %f126, %f124;
	ld.shared.f32 	%f128, [%r8+16];
	ld.shared.f32 	%f129, [%r55+256];
	fma.rn.f32 	%f130, %f128, %f129, %f127;
	ld.shared.f32 	%f131, [%r8+20];
	ld.shared.f32 	%f132, [%r55+320];
	fma.rn.f32 	%f133, %f131, %f132, %f130;
	ld.shared.f32 	%f134, [%r8+24];
	ld.shared.f32 	%f135, [%r55+384];
	fma.rn.f32 	%f136, %f134, %f135, %f133;
	ld.shared.f32 	%f137, [%r8+28];
	ld.shared.f32 	%f138, [%r55+448];
	fma.rn.f32 	%f139, %f137, %f138, %f136;
	ld.shared.f32 	%f140, [%r8+32];
	ld.shared.f32 	%f141, [%r55+512];
	fma.rn.f32 	%f142, %f140, %f141, %f139;
	ld.shared.f32 	%f143, [%r8+36];
	ld.shared.f32 	%f144, [%r55+576];
	fma.rn.f32 	%f145, %f143, %f144, %f142;
	ld.shared.f32 	%f146, [%r8+40];
	ld.shared.f32 	%f147, [%r55+640];
	fma.rn.f32 	%f148, %f146, %f147, %f145;
	ld.shared.f32 	%f149, [%r8+44];
	ld.shared.f32 	%f150, [%r55+704];
	fma.rn.f32 	%f151, %f149, %f150, %f148;
	ld.shared.f32 	%f152, [%r8+48];
	ld.shared.f32 	%f153, [%r55+768];
	fma.rn.f32 	%f154, %f152, %f153, %f151;
	ld.shared.f32 	%f155, [%r8+52];
	ld.shared.f32 	%f156, [%r55+832];
	fma.rn.f32 	%f157, %f155, %f156, %f154;
	ld.shared.f32 	%f158, [%r8+56];
	ld.shared.f32 	%f159, [%r55+896];
	fma.rn.f32 	%f160, %f158, %f159, %f157;
	ld.shared.f32 	%f161, [%r8+60];
	ld.shared.f32 	%f162, [%r55+960];
	fma.rn.f32 	%f163, %f161, %f162, %f160;
	ld.global.f32 	%f164, [%rd6+192];
	st.shared.f32 	[%r52], %f164;
	mul.wide.s32 	%rd14, %r99, 4;
	add.s64 	%rd15, %rd7, %rd14;
	ld.global.f32 	%f165, [%rd15];
	st.shared.f32 	[%r56], %f165;
	bar.sync 	0;
	ld.shared.f32 	%f166, [%r8];
	ld.shared.f32 	%f167, [%r55];
	fma.rn.f32 	%f168, %f166, %f167, %f163;
	ld.shared.f32 	%f169, [%r8+4];
	ld.shared.f32 	%f170, [%r55+64];
	fma.rn.f32 	%f171, %f169, %f170, %f168;
	ld.shared.f32 	%f172, [%r8+8];
	ld.shared.f32 	%f173, [%r55+128];
	fma.rn.f32 	%f174, %f172, %f173, %f171;
	ld.shared.f32 	%f175, [%r8+12];
	ld.shared.f32 	%f176, [%r55+192];
	fma.rn.f32 	%f177, %f175, %f176, %f174;
	ld.shared.f32 	%f178, [%r8+16];
	ld.shared.f32 	%f179, [%r55+256];
	fma.rn.f32 	%f180, %f178, %f179, %f177;
	ld.shared.f32 	%f181, [%r8+20];
	ld.shared.f32 	%f182, [%r55+320];
	fma.rn.f32 	%f183, %f181, %f182, %f180;
	ld.shared.f32 	%f184, [%r8+24];
	ld.shared.f32 	%f185, [%r55+384];
	fma.rn.f32 	%f186, %f184, %f185, %f183;
	ld.shared.f32 	%f187, [%r8+28];
	ld.shared.f32 	%f188, [%r55+448];
	fma.rn.f32 	%f189, %f187, %f188, %f186;
	ld.shared.f32 	%f190, [%r8+32];
	ld.shared.f32 	%f191, [%r55+512];
	fma.rn.f32 	%f192, %f190, %f191, %f189;
	ld.shared.f32 	%f193, [%r8+36];
	ld.shared.f32 	%f194, [%r55+576];
	fma.rn.f32 	%f195, %f193, %f194, %f192;
	ld.shared.f32 	%f196, [%r8+40];
	ld.shared.f32 	%f197, [%r55+640];
	fma.rn.f32 	%f198, %f196, %f197, %f195;
	ld.shared.f32 	%f199, [%r8+44];
	ld.shared.f32 	%f200, [%r55+704];
	fma.rn.f32 	%f201, %f199, %f200, %f198;
	ld.shared.f32 	%f202, [%r8+48];
	ld.shared.f32 	%f203, [%r55+768];
	fma.rn.f32 	%f204, %f202, %f203, %f201;
	ld.shared.f32 	%f205, [%r8+52];
	ld.shared.f32 	%f206, [%r55+832];
	fma.rn.f32 	%f207, %f205, %f206, %f204;
	ld.shared.f32 	%f208, [%r8+56];
	ld.shared.f32 	%f209, [%r55+896];
	fma.rn.f32 	%f210, %f208, %f209, %f207;
	ld.shared.f32 	%f211, [%r8+60];
	ld.shared.f32 	%f212, [%r55+960];
	fma.rn.f32 	%f367, %f211, %f212, %f210;
	add.s32 	%r101, %r101, 4;
	add.s32 	%r100, %r100, 64;
	shl.b32 	%r57, %r31, 6;
	add.s32 	%r99, %r99, %r57;
	add.s32 	%r98, %r98, %r57;
	add.s32 	%r97, %r97, %r57;
	add.s32 	%r96, %r96, %r57;
	setp.ne.s32 	%p3, %r101, 0;
	@%p3 bra 	$L__BB0_3;
$L__BB0_4:
	and.b32  	%r28, %r6, 3;
	setp.eq.s32 	%p4, %r28, 0;
	@%p4 bra 	$L__BB0_9;
	setp.eq.s32 	%p5, %r28, 1;
	@%p5 bra 	$L__BB0_7;
	ld.param.u64 	%rd37, [_Z15mulMatrizKernelPfS_S_i_param_1];
	ld.param.u64 	%rd34, [_Z15mulMatrizKernelPfS_S_i_param_0];
	shl.b32 	%r58, %r103, 4;
	mad.lo.s32 	%r63, %r31, %r3, %r1;
	add.s32 	%r64, %r63, %r58;
	cvta.to.global.u64 	%rd16, %rd34;
	mul.wide.s32 	%rd17, %r64, 4;
	add.s64 	%rd18, %rd16, %rd17;
	ld.global.f32 	%f214, [%rd18];
	shl.b32 	%r65, %r1, 2;
	add.s32 	%r66, %r8, %r65;
	st.shared.f32 	[%r66], %f214;
	add.s32 	%r67, %r58, %r2;
	mad.lo.s32 	%r68, %r67, %r31, %r5;
	cvta.to.global.u64 	%rd19, %rd37;
	mul.wide.s32 	%rd20, %r68, 4;
	add.s64 	%rd21, %rd19, %rd20;
	ld.global.f32 	%f215, [%rd21];
	mov.u32 	%r70, _ZZ15mulMatrizKernelPfS_S_iE3Bds;
	add.s32 	%r71, %r70, %r65;
	add.s32 	%r72, %r71, %r39;
	st.shared.f32 	[%r72], %f215;
	bar.sync 	0;
	ld.shared.f32 	%f216, [%r8];
	ld.shared.f32 	%f217, [%r71];
	fma.rn.f32 	%f218, %f216, %f217, %f367;
	ld.shared.f32 	%f219, [%r8+4];
	ld.shared.f32 	%f220, [%r71+64];
	fma.rn.f32 	%f221, %f219, %f220, %f218;
	ld.shared.f32 	%f222, [%r8+8];
	ld.shared.f32 	%f223, [%r71+128];
	fma.rn.f32 	%f224, %f222, %f223, %f221;
	ld.shared.f32 	%f225, [%r8+12];
	ld.shared.f32 	%f226, [%r71+192];
	fma.rn.f32 	%f227, %f225, %f226, %f224;
	ld.shared.f32 	%f228, [%r8+16];
	ld.shared.f32 	%f229, [%r71+256];
	fma.rn.f32 	%f230, %f228, %f229, %f227;
	ld.shared.f32 	%f231, [%r8+20];
	ld.shared.f32 	%f232, [%r71+320];
	fma.rn.f32 	%f233, %f231, %f232, %f230;
	ld.shared.f32 	%f234, [%r8+24];
	ld.shared.f32 	%f235, [%r71+384];
	fma.rn.f32 	%f236, %f234, %f235, %f233;
	ld.shared.f32 	%f237, [%r8+28];
	ld.shared.f32 	%f238, [%r71+448];
	fma.rn.f32 	%f239, %f237, %f238, %f236;
	ld.shared.f32 	%f240, [%r8+32];
	ld.shared.f32 	%f241, [%r71+512];
	fma.rn.f32 	%f242, %f240, %f241, %f239;
	ld.shared.f32 	%f243, [%r8+36];
	ld.shared.f32 	%f244, [%r71+576];
	fma.rn.f32 	%f245, %f243, %f244, %f242;
	ld.shared.f32 	%f246, [%r8+40];
	ld.shared.f32 	%f247, [%r71+640];
	fma.rn.f32 	%f248, %f246, %f247, %f245;
	ld.shared.f32 	%f249, [%r8+44];
	ld.shared.f32 	%f250, [%r71+704];
	fma.rn.f32 	%f251, %f249, %f250, %f248;
	ld.shared.f32 	%f252, [%r8+48];
	ld.shared.f32 	%f253, [%r71+768];
	fma.rn.f32 	%f254, %f252, %f253, %f251;
	ld.shared.f32 	%f255, [%r8+52];
	ld.shared.f32 	%f256, [%r71+832];
	fma.rn.f32 	%f257, %f255, %f256, %f254;
	ld.shared.f32 	%f258, [%r8+56];
	ld.shared.f32 	%f259, [%r71+896];
	fma.rn.f32 	%f260, %f258, %f259, %f257;
	ld.shared.f32 	%f261, [%r8+60];
	ld.shared.f32 	%f262, [%r71+960];
	fma.rn.f32 	%f263, %f261, %f262, %f260;
	ld.global.f32 	%f264, [%rd18+64];
	st.shared.f32 	[%r66], %f264;
	add.s32 	%r73, %r67, 16;
	mad.lo.s32 	%r74, %r73, %r31, %r5;
	mul.wide.s32 	%rd22, %r74, 4;
	add.s64 	%rd23, %rd19, %rd22;
	ld.global.f32 	%f265, [%rd23];
	st.shared.f32 	[%r72], %f265;
	bar.sync 	0;
	ld.shared.f32 	%f266, [%r8];
	ld.shared.f32 	%f267, [%r71];
	fma.rn.f32 	%f268, %f266, %f267, %f263;
	ld.shared.f32 	%f269, [%r8+4];
	ld.shared.f32 	%f270, [%r71+64];
	fma.rn.f32 	%f271, %f269, %f270, %f268;
	ld.shared.f32 	%f272, [%r8+8];
	ld.shared.f32 	%f273, [%r71+128];
	fma.rn.f32 	%f274, %f272, %f273, %f271;
	ld.shared.f32 	%f275, [%r8+12];
	ld.shared.f32 	%f276, [%r71+192];
	fma.rn.f32 	%f277, %f275, %f276, %f274;
	ld.shared.f32 	%f278, [%r8+16];
	ld.shared.f32 	%f279, [%r71+256];
	fma.rn.f32 	%f280, %f278, %f279, %f277;
	ld.shared.f32 	%f281, [%r8+20];
	ld.shared.f32 	%f282, [%r71+320];
	fma.rn.f32 	%f283, %f281, %f282, %f280;
	ld.shared.f32 	%f284, [%r8+24];
	ld.shared.f32 	%f285, [%r71+384];
	fma.rn.f32 	%f286, %f284, %f285, %f283;
	ld.shared.f32 	%f287, [%r8+28];
	ld.shared.f32 	%f288, [%r71+448];
	fma.rn.f32 	%f289, %f287, %f288, %f286;
	ld.shared.f32 	%f290, [%r8+32];
	ld.shared.f32 	%f291, [%r71+512];
	fma.rn.f32 	%f292, %f290, %f291, %f289;
	ld.shared.f32 	%f293, [%r8+36];
	ld.shared.f32 	%f294, [%r71+576];
	fma.rn.f32 	%f295, %f293, %f294, %f292;
	ld.shared.f32 	%f296, [%r8+40];
	ld.shared.f32 	%f297, [%r71+640];
	fma.rn.f32 	%f298, %f296, %f297, %f295;
	ld.shared.f32 	%f299, [%r8+44];
	ld.shared.f32 	%f300, [%r71+704];
	fma.rn.f32 	%f301, %f299, %f300, %f298;
	ld.shared.f32 	%f302, [%r8+48];
	ld.shared.f32 	%f303, [%r71+768];
	fma.rn.f32 	%f304, %f302, %f303, %f301;
	ld.shared.f32 	%f305, [%r8+52];
	ld.shared.f32 	%f306, [%r71+832];
	fma.rn.f32 	%f307, %f305, %f306, %f304;
	ld.shared.f32 	%f308, [%r8+56];
	ld.shared.f32 	%f309, [%r71+896];
	fma.rn.f32 	%f310, %f308, %f309, %f307;
	ld.shared.f32 	%f311, [%r8+60];
	ld.shared.f32 	%f312, [%r71+960];
	fma.rn.f32 	%f367, %f311, %f312, %f310;
	add.s32 	%r103, %r103, 2;
$L__BB0_7:
	and.b32  	%r75, %r6, 1;
	setp.eq.b32 	%p6, %r75, 1;
	not.pred 	%p7, %p6;
	@%p7 bra 	$L__BB0_9;
	ld.param.u64 	%rd38, [_Z15mulMatrizKernelPfS_S_i_param_1];
	ld.param.u64 	%rd35, [_Z15mulMatrizKernelPfS_S_i_param_0];
	shl.b32 	%r76, %r103, 4;
	mad.lo.s32 	%r81, %r31, %r3, %r1;
	add.s32 	%r82, %r81, %r76;
	cvta.to.global.u64 	%rd24, %rd35;
	mul.wide.s32 	%rd25, %r82, 4;
	add.s64 	%rd26, %rd24, %rd25;
	ld.global.f32 	%f313, [%rd26];
	shl.b32 	%r83, %r1, 2;
	add.s32 	%r84, %r8, %r83;
	st.shared.f32 	[%r84], %f313;
	add.s32 	%r85, %r76, %r2;
	mad.lo.s32 	%r86, %r85, %r31, %r5;
	cvta.to.global.u64 	%rd27, %rd38;
	mul.wide.s32 	%rd28, %r86, 4;
	add.s64 	%rd29, %rd27, %rd28;
	ld.global.f32 	%f314, [%rd29];
	mov.u32 	%r88, _ZZ15mulMatrizKernelPfS_S_iE3Bds;
	add.s32 	%r89, %r88, %r83;
	add.s32 	%r90, %r89, %r39;
	st.shared.f32 	[%r90], %f314;
	bar.sync 	0;
	ld.shared.f32 	%f315, [%r8];
	ld.shared.f32 	%f316, [%r89];
	fma.rn.f32 	%f317, %f315, %f316, %f367;
	ld.shared.f32 	%f318, [%r8+4];
	ld.shared.f32 	%f319, [%r89+64];
	fma.rn.f32 	%f320, %f318, %f319, %f317;
	ld.shared.f32 	%f321, [%r8+8];
	ld.shared.f32 	%f322, [%r89+128];
	fma.rn.f32 	%f323, %f321, %f322, %f320;
	ld.shared.f32 	%f324, [%r8+12];
	ld.shared.f32 	%f325, [%r89+192];
	fma.rn.f32 	%f326, %f324, %f325, %f323;
	ld.shared.f32 	%f327, [%r8+16];
	ld.shared.f32 	%f328, [%r89+256];
	fma.rn.f32 	%f329, %f327, %f328, %f326;
	ld.shared.f32 	%f330, [%r8+20];
	ld.shared.f32 	%f331, [%r89+320];
	fma.rn.f32 	%f332, %f330, %f331, %f329;
	ld.shared.f32 	%f333, [%r8+24];
	ld.shared.f32 	%f334, [%r89+384];
	fma.rn.f32 	%f335, %f333, %f334, %f332;
	ld.shared.f32 	%f336, [%r8+28];
	ld.shared.f32 	%f337, [%r89+448];
	fma.rn.f32 	%f338, %f336, %f337, %f335;
	ld.shared.f32 	%f339, [%r8+32];
	ld.shared.f32 	%f340, [%r89+512];
	fma.rn.f32 	%f341, %f339, %f340, %f338;
	ld.shared.f32 	%f342, [%r8+36];
	ld.shared.f32 	%f343, [%r89+576];
	fma.rn.f32 	%f344, %f342, %f343, %f341;
	ld.shared.f32 	%f345, [%r8+40];
	ld.shared.f32 	%f346, [%r89+640];
	fma.rn.f32 	%f347, %f345, %f346, %f344;
	ld.shared.f32 	%f348, [%r8+44];
	ld.shared.f32 	%f349, [%r89+704];
	fma.rn.f32 	%f350, %f348, %f349, %f347;
	ld.shared.f32 	%f351, [%r8+48];
	ld.shared.f32 	%f352, [%r89+768];
	fma.rn.f32 	%f353, %f351, %f352, %f350;
	ld.shared.f32 	%f354, [%r8+52];
	ld.shared.f32 	%f355, [%r89+832];
	fma.rn.f32 	%f356, %f354, %f355, %f353;
	ld.shared.f32 	%f357, [%r8+56];
	ld.shared.f32 	%f358, [%r89+896];
	fma.rn.f32 	%f359, %f357, %f358, %f356;
	ld.shared.f32 	%f360, [%r8+60];
	ld.shared.f32 	%f361, [%r89+960];
	fma.rn.f32 	%f367, %f360, %f361, %f359;
$L__BB0_9:
	ld.param.u64 	%rd39, [_Z15mulMatrizKernelPfS_S_i_param_2];
	cvta.to.global.u64 	%rd30, %rd39;
	mad.lo.s32 	%r95, %r31, %r3, %r5;
	mul.wide.s32 	%rd31, %r95, 4;
	add.s64 	%rd32, %rd30, %rd31;
	st.global.f32 	[%rd32], %f367;
	ret;

}


// ===== COMPILED SASS (sm_100) =====

	.target	sm_100

	.elftype	@"ET_EXEC"


//--------------------- .note.nv.tkinfo           --------------------------
	.section	.note.nv.tkinfo,"",@"SHT_NOTE"
	.sectionflags	@"SHF_NOTE_NV_TKINFO"
	.tkinfo
        /*0018*/ 	.word	0x00000002
        /*0030*/ 	.string	""
        /*0030*/ 	.string	"ptxas"
        /*0030*/ 	.string	"Cuda compilation tools, release 13.0, V13.0.88"
        /*0030*/ 	.string	"Build cuda_13.0.r13.0/compiler.36424714_0"
        /*0030*/ 	.string	"-arch sm_100 -m 64 "



//--------------------- .note.nv.cuinfo           --------------------------
	.section	.note.nv.cuinfo,"",@"SHT_NOTE"
	.sectionflags	@"SHF_NOTE_NV_CUINFO"
        /*0018*/ 	.short	0x0002
        /*001a*/ 	.short	0x0064
        /*001c*/ 	.short	0x0082
	.zero		2


//--------------------- .nv.info                  --------------------------
	.section	.nv.info,"",@"SHT_CUDA_INFO"
	.align	4


	//----- nvinfo : EIATTR_REGCOUNT
	.align		4
        /*0000*/ 	.byte	0x04, 0x2f
        /*0002*/ 	.short	(.L_1 - .L_0)
	.align		4
.L_0:
        /*0004*/ 	.word	index@(_Z15mulMatrizKernelPfS_S_i)
        /*0008*/ 	.word	0x00000028


	//----- nvinfo : EIATTR_FRAME_SIZE
	.align		4
.L_1:
        /*000c*/ 	.byte	0x04, 0x11
        /*000e*/ 	.short	(.L_3 - .L_2)
	.align		4
.L_2:
        /*0010*/ 	.word	index@(_Z15mulMatrizKernelPfS_S_i)
        /*0014*/ 	.word	0x00000000


	//----- nvinfo : EIATTR_MIN_STACK_SIZE
	.align		4
.L_3:
        /*0018*/ 	.byte	0x04, 0x12
        /*001a*/ 	.short	(.L_5 - .L_4)
	.align		4
.L_4:
        /*001c*/ 	.word	index@(_Z15mulMatrizKernelPfS_S_i)
        /*0020*/ 	.word	0x00000000
.L_5:


//--------------------- .nv.compat                --------------------------
	.section	.nv.compat,"",@"SHT_CUDA_COMPAT_INFO"
	.align	4
        /*0000*/ 	.byte	0x02, 0x09, 0x00, 0x00, 0x02, 0x02, 0x01, 0x00, 0x02, 0x05, 0x05, 0x00, 0x03, 0x07, 0x01, 0x01
        /*0010*/ 	.byte	0x02, 0x03, 0x00, 0x00, 0x02, 0x06, 0x01, 0x00, 0x04, 0x0b, 0x08, 0x00, 0x09, 0x00, 0x00, 0x00
        /*0020*/ 	.byte	0x00, 0x00, 0x00, 0x00


//--------------------- .nv.info._Z15mulMatrizKernelPfS_S_i --------------------------
	.section	.nv.info._Z15mulMatrizKernelPfS_S_i,"",@"SHT_CUDA_INFO"
	.sectionflags	@""
	.align	4


	//----- nvinfo : EIATTR_CUDA_API_VERSION
	.align		4
        /*0000*/ 	.byte	0x04, 0x37
        /*0002*/ 	.short	(.L_7 - .L_6)
.L_6:
        /*0004*/ 	.word	0x00000082


	//----- nvinfo : EIATTR_KPARAM_INFO
	.align		4
.L_7:
        /*0008*/ 	.byte	0x04, 0x17
        /*000a*/ 	.short	(.L_9 - .L_8)
.L_8:
        /*000c*/ 	.word	0x00000000
        /*0010*/ 	.short	0x0003
        /*0012*/ 	.short	0x0018
        /*0014*/ 	.byte	0x00, 0xf0, 0x11, 0x00


	//----- nvinfo : EIATTR_KPARAM_INFO
	.align		4
.L_9:
        /*0018*/ 	.byte	0x04, 0x17
        /*001a*/ 	.short	(.L_11 - .L_10)
.L_10:
        /*001c*/ 	.word	0x00000000
        /*0020*/ 	.short	0x0002
        /*0022*/ 	.short	0x0010
        /*0024*/ 	.byte	0x00, 0xf5, 0x21, 0x00


	//----- nvinfo : EIATTR_KPARAM_INFO
	.align		4
.L_11:
        /*0028*/ 	.byte	0x04, 0x17
        /*002a*/ 	.short	(.L_13 - .L_12)
.L_12:
        /*002c*/ 	.word	0x00000000
        /*0030*/ 	.short	0x0001
        /*0032*/ 	.short	0x0008
        /*0034*/ 	.byte	0x00, 0xf5, 0x21, 0x00


	//----- nvinfo : EIATTR_KPARAM_INFO
	.align		4
.L_13:
        /*0038*/ 	.byte	0x04, 0x17
        /*003a*/ 	.short	(.L_15 - .L_14)
.L_14:
        /*003c*/ 	.word	0x00000000
        /*0040*/ 	.short	0x0000
        /*0042*/ 	.short	0x0000
        /*0044*/ 	.byte	0x00, 0xf5, 0x21, 0x00


	//----- nvinfo : EIATTR_SPARSE_MMA_MASK
	.align		4
.L_15:
        /*0048*/ 	.byte	0x03, 0x50
        /*004a*/ 	.short	0x0000


	//----- nvinfo : EIATTR_MAXREG_COUNT
	.align		4
        /*004c*/ 	.byte	0x03, 0x1b
        /*004e*/ 	.short	0x00ff


	//----- nvinfo : EIATTR_NUM_BARRIERS
	.align		4
        /*0050*/ 	.byte	0x02, 0x4c
        /*0052*/ 	.byte	0x01
	.zero		1


	//----- nvinfo : EIATTR_MERCURY_ISA_VERSION
	.align		4
        /*0054*/ 	.byte	0x03, 0x5f
        /*0056*/ 	.short	0x0101


	//----- nvinfo : EIATTR_VRC_CTA_INIT_COUNT
	.align		4
        /*0058*/ 	.byte	0x02, 0x4a
	.zero		1
	.zero		1


	//----- nvinfo : EIATTR_EXIT_INSTR_OFFSETS
	.align		4
        /*005c*/ 	.byte	0x04, 0x1c
        /*005e*/ 	.short	(.L_17 - .L_16)


	//   ....[0]....
.L_16:
        /*0060*/ 	.word	0x00001820


	//----- nvinfo : EIATTR_CBANK_PARAM_SIZE
	.align		4
.L_17:
        /*0064*/ 	.byte	0x03, 0x19
        /*0066*/ 	.short	0x001c


	//----- nvinfo : EIATTR_PARAM_CBANK
	.align		4
        /*0068*/ 	.byte	0x04, 0x0a
        /*006a*/ 	.short	(.L_19 - .L_18)
	.align		4
.L_18:
        /*006c*/ 	.word	index@(.nv.constant0._Z15mulMatrizKernelPfS_S_i)
        /*0070*/ 	.short	0x0380
        /*0072*/ 	.short	0x001c


	//----- nvinfo : EIATTR_SW_WAR
	.align		4
.L_19:
        /*0074*/ 	.byte	0x04, 0x36
        /*0076*/ 	.short	(.L_21 - .L_20)
.L_20:
        /*0078*/ 	.word	0x00000008
.L_21:


//--------------------- .nv.callgraph             --------------------------
	.section	.nv.callgraph,"",@"SHT_CUDA_CALLGRAPH"
	.align	4
	.sectionentsize	8
	.align		4
        /*0000*/ 	.word	0x00000000
	.align		4
        /*0004*/ 	.word	0xffffffff
	.align		4
        /*0008*/ 	.word	0x00000000
	.align		4
        /*000c*/ 	.word	0xfffffffe
	.align		4
        /*0010*/ 	.word	0x00000000
	.align		4
        /*0014*/ 	.word	0xfffffffd
	.align		4
        /*0018*/ 	.word	0x00000000
	.align		4
        /*001c*/ 	.word	0xfffffffc


//--------------------- .text._Z15mulMatrizKernelPfS_S_i --------------------------
	.section	.text._Z15mulMatrizKernelPfS_S_i,"ax",@progbits
	.align	128
        .global         _Z15mulMatrizKernelPfS_S_i
        .type           _Z15mulMatrizKernelPfS_S_i,@function
        .size           _Z15mulMatrizKernelPfS_S_i,(.L_x_5 - _Z15mulMatrizKernelPfS_S_i)
        .other          _Z15mulMatrizKernelPfS_S_i,@"STO_CUDA_ENTRY STV_DEFAULT"
_Z15mulMatrizKernelPfS_S_i:
.text._Z15mulMatrizKernelPfS_S_i:
[----:B------:R-:W-:Y:S08]  /*0000*/  LDC R1, c[0x0][0x37c] ;  /* 0x0000df00ff017b82 */ /* 0x000ff00000000800 */
[----:B------:R-:W0:Y:S01]  /*0010*/  LDC R2, c[0x0][0x398] ;  /* 0x0000e600ff027b82 */ /* 0x000e220000000800 */
[----:B------:R-:W1:Y:S01]  /*0020*/  S2R R0, SR_TID.Y ;  /* 0x0000000000007919 */ /* 0x000e620000002200 */
[----:B------:R-:W2:Y:S01]  /*0030*/  LDCU.64 UR8, c[0x0][0x358] ;  /* 0x00006b00ff0877ac */ /* 0x000ea20008000a00 */
[----:B------:R-:W-:Y:S01]  /*0040*/  HFMA2 R19, -RZ, RZ, 0, 0 ;  /* 0x00000000ff137431 */ /* 0x000fe200000001ff */
[----:B------:R-:W1:Y:S01]  /*0050*/  S2R R7, SR_CTAID.Y ;  /* 0x0000000000077919 */ /* 0x000e620000002600 */
[----:B------:R-:W3:Y:S01]  /*0060*/  S2R R3, SR_TID.X ;  /* 0x0000000000037919 */ /* 0x000ee20000002100 */
[----:B------:R-:W3:Y:S01]  /*0070*/  S2R R10, SR_CTAID.X ;  /* 0x00000000000a7919 */ /* 0x000ee20000002500 */
[----:B0-----:R-:W-:-:S02]  /*0080*/  ISETP.GE.AND P0, PT, R2, 0x10, PT ;  /* 0x000000100200780c */ /* 0x001fc40003f06270 */
[----:B------:R-:W-:-:S04]  /*0090*/  SHF.R.S32.HI R5, RZ, 0x1f, R2 ;  /* 0x0000001fff057819 */ /* 0x000fc80000011402 */
[----:B------:R-:W-:Y:S02]  /*00a0*/  LEA.HI R5, R5, R2, RZ, 0x4 ;  /* 0x0000000205057211 */ /* 0x000fe400078f20ff */
[----:B-1----:R-:W-:Y:S02]  /*00b0*/  LEA R20, R7, R0, 0x4 ;  /* 0x0000000007147211 */ /* 0x002fe400078e20ff */
[----:B---3--:R-:W-:-:S03]  /*00c0*/  LEA R7, R10, R3, 0x4 ;  /* 0x000000030a077211 */ /* 0x008fc600078e20ff */
[----:B--2---:R-:W-:Y:S05]  /*00d0*/  @!P0 BRA `(.L_x_0) ;  /* 0x0000001400c08947 */ /* 0x004fea0003800000 */
[----:B------:R-:W0:Y:S01]  /*00e0*/  S2UR UR6, SR_CgaCtaId ;  /* 0x00000000000679c3 */ /* 0x000e220000008800 */
[----:B------:R-:W-:Y:S01]  /*00f0*/  SHF.R.S32.HI R28, RZ, 0x4, R5 ;  /* 0x00000004ff1c7819 */ /* 0x000fe20000011405 */
[----:B------:R-:W-:Y:S01]  /*0100*/  UMOV UR4, 0x400 ;  /* 0x0000040000047882 */ /* 0x000fe20000000000 */
[----:B------:R-:W-:Y:S01]  /*0110*/  IMAD R6, R20, R2, R3 ;  /* 0x0000000214067224 */ /* 0x000fe200078e0203 */
[----:B------:R-:W-:Y:S02]  /*0120*/  MOV R5, RZ ;  /* 0x000000ff00057202 */ /* 0x000fe40000000f00 */
[----:B------:R-:W-:Y:S02]  /*0130*/  IADD3 R4, PT, PT, R28, -0x1, RZ ;  /* 0xffffffff1c047810 */ /* 0x000fe40007ffe0ff */
[----:B------:R-:W-:Y:S02]  /*0140*/  MOV R19, RZ ;  /* 0x000000ff00137202 */ /* 0x000fe40000000f00 */
[----:B------:R-:W-:Y:S01]  /*0150*/  ISETP.GE.U32.AND P0, PT, R4, 0x3, PT ;  /* 0x000000030400780c */ /* 0x000fe20003f06070 */
[----:B0-----:R-:W-:-:S06]  /*0160*/  ULEA UR5, UR6, UR4, 0x18 ;  /* 0x0000000406057291 */ /* 0x001fcc000f8ec0ff */
[----:B------:R-:W-:-:S06]  /*0170*/  LEA R4, R0, UR5, 0x6 ;  /* 0x0000000500047c11 */ /* 0x000fcc000f8e30ff */
[----:B------:R-:W-:Y:S05]  /*0180*/  @!P0 BRA `(.L_x_1) ;  /* 0x0000000c001c8947 */ /* 0x000fea0003800000 */
[C---:B------:R-:W-:Y:S01]  /*0190*/  IADD3 R5, PT, PT, R0.reuse, 0x30, RZ ;  /* 0x0000003000057810 */ /* 0x040fe20007ffe0ff */
[----:B------:R-:W-:Y:S01]  /*01a0*/  UIADD3 UR5, UPT, UPT, UR4, 0x400, URZ ;  /* 0x0000040004057890 */ /* 0x000fe2000fffe0ff */
[C---:B------:R-:W-:Y:S01]  /*01b0*/  IADD3 R8, PT, PT, R0.reuse, 0x20, RZ ;  /* 0x0000002000087810 */ /* 0x040fe20007ffe0ff */
[CCC-:B------:R-:W-:Y:S01]  /*01c0*/  IMAD R25, R0.reuse, R2.reuse, R3.reuse ;  /* 0x0000000200197224 */ /* 0x1c0fe200078e0203 */
[----:B------:R-:W-:Y:S01]  /*01d0*/  IADD3 R9, PT, PT, R0, 0x10, RZ ;  /* 0x0000001000097810 */ /* 0x000fe20007ffe0ff */
[-CC-:B------:R-:W-:Y:S01]  /*01e0*/  IMAD R5, R5, R2.reuse, R3.reuse ;  /* 0x0000000205057224 */ /* 0x180fe200078e0203 */
[----:B------:R-:W-:Y:S01]  /*01f0*/  ULEA UR5, UR6, UR5, 0x18 ;  /* 0x0000000506057291 */ /* 0x000fe2000f8ec0ff */
[-CC-:B------:R-:W-:Y:S02]  /*0200*/  IMAD R8, R8, R2.reuse, R3.reuse ;  /* 0x0000000208087224 */ /* 0x180fe400078e0203 */
[----:B------:R-:W-:Y:S02]  /*0210*/  HFMA2 R19, -RZ, RZ, 0, 0 ;  /* 0x00000000ff137431 */ /* 0x000fe400000001ff */
[----:B------:R-:W-:Y:S01]  /*0220*/  IMAD R9, R9, R2, R3 ;  /* 0x0000000209097224 */ /* 0x000fe200078e0203 */
[----:B------:R-:W-:-:S02]  /*0230*/  LEA R31, R10, R5, 0x4 ;  /* 0x000000050a1f7211 */ /* 0x000fc400078e20ff */
[----:B------:R-:W-:Y:S02]  /*0240*/  LOP3.LUT R5, R28, 0x7fffffc, RZ, 0xc0, !PT ;  /* 0x07fffffc1c057812 */ /* 0x000fe400078ec0ff */
[----:B------:R-:W-:Y:S02]  /*0250*/  LEA R23, R3, UR5, 0x2 ;  /* 0x0000000503177c11 */ /* 0x000fe4000f8e10ff */
[C---:B------:R-:W-:Y:S02]  /*0260*/  LEA R25, R10.reuse, R25, 0x4 ;  /* 0x000000190a197211 */ /* 0x040fe400078e20ff */
[C---:B------:R-:W-:Y:S02]  /*0270*/  LEA R29, R10.reuse, R8, 0x4 ;  /* 0x000000080a1d7211 */ /* 0x040fe400078e20ff */
[----:B------:R-:W-:Y:S02]  /*0280*/  LEA R27, R10, R9, 0x4 ;  /* 0x000000090a1b7211 */ /* 0x000fe400078e20ff */
[----:B------:R-:W-:-:S02]  /*0290*/  MOV R26, R6 ;  /* 0x00000006001a7202 */ /* 0x000fc40000000f00 */
[----:B------:R-:W-:Y:S02]  /*02a0*/  LEA R22, R3, R4, 0x2 ;  /* 0x0000000403167211 */ /* 0x000fe400078e10ff */
[----:B------:R-:W-:Y:S02]  /*02b0*/  IADD3 R24, PT, PT, -R5, RZ, RZ ;  /* 0x000000ff05187210 */ /* 0x000fe40007ffe1ff */
[----:B------:R-:W-:-:S07]  /*02c0*/  LEA R21, R0, R23, 0x6 ;  /* 0x0000001700157211 */ /* 0x000fce00078e30ff */
.L_x_2:
[----:B------:R-:W0:Y:S08]  /*02d0*/  LDC.64 R34, c[0x0][0x380] ;  /* 0x0000e000ff227b82 */ /* 0x000e300000000a00 */
[----:B------:R-:W1:Y:S01]  /*02e0*/  LDC.64 R16, c[0x0][0x388] ;  /* 0x0000e200ff107b82 */ /* 0x000e620000000a00 */
[----:B0-----:R-:W-:-:S05]  /*02f0*/  IMAD.WIDE R34, R26, 0x4, R34 ;  /* 0x000000041a227825 */ /* 0x001fca00078e0222 */
[----:B------:R-:W2:Y:S01]  /*0300*/  LDG.E R11, desc[UR8][R34.64] ;  /* 0x00000008220b7981 */ /* 0x000ea2000c1e1900 */
[----:B-1----:R-:W-:-:S06]  /*0310*/  IMAD.WIDE R8, R25, 0x4, R16 ;  /* 0x0000000419087825 */ /* 0x002fcc00078e0210 */
[----:B------:R-:W3:Y:S01]  /*0320*/  LDG.E R8, desc[UR8][R8.64] ;  /* 0x0000000808087981 */ /* 0x000ee2000c1e1900 */
[----:B------:R-:W-:-:S03]  /*0330*/  IMAD.WIDE R36, R27, 0x4, R16 ;  /* 0x000000041b247825 */ /* 0x000fc600078e0210 */
[----:B--2---:R-:W-:Y:S04]  /*0340*/  STS [R22], R11 ;  /* 0x0000000b16007388 */ /* 0x004fe80000000800 */
[----:B---3--:R-:W-:Y:S01]  /*0350*/  STS [R21], R8 ;  /* 0x0000000815007388 */ /* 0x008fe20000000800 */
[----:B------:R-:W-:Y:S06]  /*0360*/  BAR.SYNC.DEFER_BLOCKING 0x0 ;  /* 0x0000000000007b1d */ /* 0x000fec0000010000 */
[----:B------:R-:W2:Y:S04]  /*0370*/  LDG.E R33, desc[UR8][R34.64+0x40] ;  /* 0x0000400822217981 */ /* 0x000ea8000c1e1900 */
[----:B------:R0:W3:Y:S04]  /*0380*/  LDG.E R30, desc[UR8][R36.64] ;  /* 0x00000008241e7981 */ /* 0x0000e8000c1e1900 */
[----:B------:R-:W-:Y:S04]  /*0390*/  LDS R10, [R23] ;  /* 0x00000000170a7984 */ /* 0x000fe80000000800 */
[----:B------:R-:W1:Y:S04]  /*03a0*/  LDS.128 R12, [R4] ;  /* 0x00000000040c7984 */ /* 0x000e680000000c00 */
[----:B------:R-:W4:Y:S04]  /*03b0*/  LDS R32, [R23+0x40] ;  /* 0x0000400017207984 */ /* 0x000f280000000800 */
[----:B0-----:R-:W0:Y:S04]  /*03c0*/  LDS R36, [R23+0x80] ;  /* 0x0000800017247984 */ /* 0x001e280000000800 */
[----:B------:R-:W5:Y:S01]  /*03d0*/  LDS R18, [R23+0xc0] ;  /* 0x0000c00017127984 */ /* 0x000f620000000800 */
[----:B-1----:R-:W-:-:S03]  /*03e0*/  FFMA R10, R12, R10, R19 ;  /* 0x0000000a0c0a7223 */ /* 0x002fc60000000013 */
[----:B------:R-:W-:Y:S01]  /*03f0*/  LDS R12, [R23+0x100] ;  /* 0x00010000170c7984 */ /* 0x000fe20000000800 */
[----:B----4-:R-:W-:-:S03]  /*0400*/  FFMA R13, R32, R13, R10 ;  /* 0x0000000d200d7223 */ /* 0x010fc6000000000a */
[----:B------:R-:W1:Y:S01]  /*0410*/  LDS.128 R8, [R4+0x10] ;  /* 0x0000100004087984 */ /* 0x000e620000000c00 */
[----:B0-----:R-:W-:-:S03]  /*0420*/  FFMA R13, R36, R14, R13 ;  /* 0x0000000e240d7223 */ /* 0x001fc6000000000d */
[----:B------:R-:W-:Y:S01]  /*0430*/  LDS R14, [R23+0x180] ;  /* 0x00018000170e7984 */ /* 0x000fe20000000800 */
[----:B-----5:R-:W-:-:S03]  /*0440*/  FFMA R13, R18, R15, R13 ;  /* 0x0000000f120d7223 */ /* 0x020fc6000000000d */
[----:B------:R-:W0:Y:S04]  /*0450*/  LDS R15, [R23+0x140] ;  /* 0x00014000170f7984 */ /* 0x000e280000000800 */
[----:B------:R-:W4:Y:S04]  /*0460*/  LDS R18, [R23+0x1c0] ;  /* 0x0001c00017127984 */ /* 0x000f280000000800 */
[----:B------:R-:W-:Y:S04]  /*0470*/  LDS R19, [R23+0x2c0] ;  /* 0x0002c00017137984 */ /* 0x000fe80000000800 */
[----:B------:R-:W-:Y:S01]  /*0480*/  LDS R32, [R23+0x3c0] ;  /* 0x0003c00017207984 */ /* 0x000fe20000000800 */
[----:B-1----:R-:W-:-:S04]  /*0490*/  FFMA R8, R8, R12, R13 ;  /* 0x0000000c08087223 */ /* 0x002fc8000000000d */
[----:B0-----:R-:W-:Y:S02]  /*04a0*/  FFMA R9, R15, R9, R8 ;  /* 0x000000090f097223 */ /* 0x001fe40000000008 */
[----:B------:R-:W-:Y:S02]  /*04b0*/  LDS R8, [R23+0x200] ;  /* 0x0002000017087984 */ /* 0x000fe40000000800 */
[----:B------:R-:W-:Y:S02]  /*04c0*/  FFMA R9, R14, R10, R9 ;  /* 0x0000000a0e097223 */ /* 0x000fe40000000009 */
[----:B------:R-:W0:Y:S02]  /*04d0*/  LDS.128 R12, [R4+0x20] ;  /* 0x00002000040c7984 */ /* 0x000e240000000c00 */
[----:B----4-:R-:W-:Y:S02]  /*04e0*/  FFMA R9, R18, R11, R9 ;  /* 0x0000000b12097223 */ /* 0x010fe40000000009 */
[----:B------:R-:W1:Y:S04]  /*04f0*/  LDS R11, [R23+0x240] ;  /* 0x00024000170b7984 */ /* 0x000e680000000800 */
[----:B------:R-:W4:Y:S01]  /*0500*/  LDS R10, [R23+0x280] ;  /* 0x00028000170a7984 */ /* 0x000f220000000800 */
[----:B0-----:R-:W-:-:S03]  /*0510*/  FFMA R8, R12, R8, R9 ;  /* 0x000000080c087223 */ /* 0x001fc60000000009 */
[----:B------:R-:W-:Y:S01]  /*0520*/  LDS R9, [R23+0x380] ;  /* 0x0003800017097984 */ /* 0x000fe20000000800 */
[----:B-1----:R-:W-:-:S03]  /*0530*/  FFMA R11, R11, R13, R8 ;  /* 0x0000000d0b0b7223 */ /* 0x002fc60000000008 */
[----:B------:R-:W-:Y:S01]  /*0540*/  LDS R8, [R23+0x340] ;  /* 0x0003400017087984 */ /* 0x000fe20000000800 */
[----:B----4-:R-:W-:-:S04]  /*0550*/  FFMA R10, R10, R14, R11 ;  /* 0x0000000e0a0a7223 */ /* 0x010fc8000000000b */
[----:B------:R-:W-:Y:S02]  /*0560*/  FFMA R11, R19, R15, R10 ;  /* 0x0000000f130b7223 */ /* 0x000fe4000000000a */
[----:B------:R-:W-:Y:S04]  /*0570*/  LDS R10, [R23+0x300] ;  /* 0x00030000170a7984 */ /* 0x000fe80000000800 */
[----:B------:R-:W0:Y:S01]  /*0580*/  LDS.128 R12, [R4+0x30] ;  /* 0x00003000040c7984 */ /* 0x000e220000000c00 */
[----:B------:R-:W-:-:S03]  /*0590*/  IMAD.WIDE R36, R29, 0x4, R16 ;  /* 0x000000041d247825 */ /* 0x000fc600078e0210 */
[----:B--2---:R-:W-:Y:S04]  /*05a0*/  STS [R22], R33 ;  /* 0x0000002116007388 */ /* 0x004fe80000000800 */
[----:B---3--:R-:W-:Y:S01]  /*05b0*/  STS [R21], R30 ;  /* 0x0000001e15007388 */ /* 0x008fe20000000800 */
[----:B------:R-:W-:Y:S06]  /*05c0*/  BAR.SYNC.DEFER_BLOCKING 0x0 ;  /* 0x0000000000007b1d */ /* 0x000fec0000010000 */
[----:B------:R-:W2:Y:S04]  /*05d0*/  LDG.E R19, desc[UR8][R34.64+0x80] ;  /* 0x0000800822137981 */ /* 0x000ea8000c1e1900 */
[----:B------:R1:W3:Y:S01]  /*05e0*/  LDG.E R18, desc[UR8][R36.64] ;  /* 0x0000000824127981 */ /* 0x0002e2000c1e1900 */
[----:B0-----:R-:W-:-:S03]  /*05f0*/  FFMA R11, R12, R10, R11 ;  /* 0x0000000a0c0b7223 */ /* 0x001fc6000000000b */
[----:B------:R-:W-:Y:S01]  /*0600*/  LDS R12, [R23] ;  /* 0x00000000170c7984 */ /* 0x000fe20000000800 */
[----:B------:R-:W-:-:S03]  /*0610*/  FFMA R8, R8, R13, R11 ;  /* 0x0000000d08087223 */ /* 0x000fc6000000000b */
[----:B------:R-:W-:Y:S01]  /*0620*/  LDS R30, [R23+0xc0] ;  /* 0x0000c000171e7984 */ /* 0x000fe20000000800 */
[----:B------:R-:W-:-:S03]  /*0630*/  FFMA R13, R9, R14, R8 ;  /* 0x0000000e090d7223 */ /* 0x000fc60000000008 */
[----:B------:R-:W0:Y:S01]  /*0640*/  LDS.128 R8, [R4] ;  /* 0x0000000004087984 */ /* 0x000e220000000c00 */
[----:B------:R-:W-:-:S03]  /*0650*/  FFMA R13, R32, R15, R13 ;  /* 0x0000000f200d7223 */ /* 0x000fc6000000000d */
[----:B------:R-:W4:Y:S04]  /*0660*/  LDS R15, [R23+0x40] ;  /* 0x00004000170f7984 */ /* 0x000f280000000800 */
[----:B------:R-:W5:Y:S04]  /*0670*/  LDS R14, [R23+0x80] ;  /* 0x00008000170e7984 */ /* 0x000f680000000800 */
[----:B------:R-:W-:Y:S04]  /*0680*/  LDS R33, [R23+0x2c0] ;  /* 0x0002c00017217984 */ /* 0x000fe80000000800 */
[----:B------:R-:W-:Y:S01]  /*0690*/  LDS R32, [R23+0x340] ;  /* 0x0003400017207984 */ /* 0x000fe20000000800 */
[----:B0-----:R-:W-:-:S04]  /*06a0*/  FFMA R8, R8, R12, R13 ;  /* 0x0000000c08087223 */ /* 0x001fc8000000000d */
[----:B----4-:R-:W-:Y:S02]  /*06b0*/  FFMA R9, R15, R9, R8 ;  /* 0x000000090f097223 */ /* 0x010fe40000000008 */
[----:B------:R-:W-:Y:S02]  /*06c0*/  LDS R8, [R23+0x100] ;  /* 0x0001000017087984 */ /* 0x000fe40000000800 */
[----:B-----5:R-:W-:Y:S02]  /*06d0*/  FFMA R9, R14, R10, R9 ;  /* 0x0000000a0e097223 */ /* 0x020fe40000000009 */
[----:B------:R-:W0:Y:S02]  /*06e0*/  LDS.128 R12, [R4+0x10] ;  /* 0x00001000040c7984 */ /* 0x000e240000000c00 */
[----:B------:R-:W-:Y:S02]  /*06f0*/  FFMA R9, R30, R11, R9 ;  /* 0x0000000b1e097223 */ /* 0x000fe40000000009 */
[----:B------:R-:W4:Y:S04]  /*0700*/  LDS R11, [R23+0x140] ;  /* 0x00014000170b7984 */ /* 0x000f280000000800 */
[----:B------:R-:W5:Y:S04]  /*0710*/  LDS R10, [R23+0x180] ;  /* 0x00018000170a7984 */ /* 0x000f680000000800 */
[----:B------:R-:W1:Y:S01]  /*0720*/  LDS R30, [R23+0x1c0] ;  /* 0x0001c000171e7984 */ /* 0x000e620000000800 */
[----:B0-----:R-:W-:-:S03]  /*0730*/  FFMA R8, R12, R8, R9 ;  /* 0x000000080c087223 */ /* 0x001fc60000000009 */
[----:B------:R-:W-:Y:S01]  /*0740*/  LDS R12, [R23+0x200] ;  /* 0x00020000170c7984 */ /* 0x000fe20000000800 */
[----:B----4-:R-:W-:-:S04]  /*0750*/  FFMA R11, R11, R13, R8 ;  /* 0x0000000d0b0b7223 */ /* 0x010fc80000000008 */
[----:B-----5:R-:W-:Y:S02]  /*0760*/  FFMA R13, R10, R14, R11 ;  /* 0x0000000e0a0d7223 */ /* 0x020fe4000000000b */
[----:B------:R-:W0:Y:S02]  /*0770*/  LDS.128 R8, [R4+0x20] ;  /* 0x0000200004087984 */ /* 0x000e240000000c00 */
[----:B-1----:R-:W-:Y:S02]  /*0780*/  FFMA R13, R30, R15, R13 ;  /* 0x0000000f1e0d7223 */ /* 0x002fe4000000000d */
[----:B------:R-:W1:Y:S04]  /*0790*/  LDS R15, [R23+0x240] ;  /* 0x00024000170f7984 */ /* 0x000e680000000800 */
[----:B------:R-:W4:Y:S04]  /*07a0*/  LDS R14, [R23+0x280] ;  /* 0x00028000170e7984 */ /* 0x000f280000000800 */
[----:B------:R-:W-:Y:S01]  /*07b0*/  LDS R30, [R23+0x3c0] ;  /* 0x0003c000171e7984 */ /* 0x000fe20000000800 */
[----:B0-----:R-:W-:-:S04]  /*07c0*/  FFMA R8, R8, R12, R13 ;  /* 0x0000000c08087223 */ /* 0x001fc8000000000d */
[----:B-1----:R-:W-:Y:S02]  /*07d0*/  FFMA R9, R15, R9, R8 ;  /* 0x000000090f097223 */ /* 0x002fe40000000008 */
[----:B------:R-:W-:Y:S02]  /*07e0*/  LDS R8, [R23+0x300] ;  /* 0x0003000017087984 */ /* 0x000fe40000000800 */
[----:B----4-:R-:W-:Y:S02]  /*07f0*/  FFMA R10, R14, R10, R9 ;  /* 0x0000000a0e0a7223 */ /* 0x010fe40000000009 */
[----:B------:R-:W0:Y:S02]  /*0800*/  LDS.128 R12, [R4+0x30] ;  /* 0x00003000040c7984 */ /* 0x000e240000000c00 */
[----:B------:R-:W-:Y:S02]  /*0810*/  FFMA R11, R33, R11, R10 ;  /* 0x0000000b210b7223 */ /* 0x000fe4000000000a */
[----:B------:R-:W1:Y:S01]  /*0820*/  LDS R33, [R23+0x380] ;  /* 0x0003800017217984 */ /* 0x000e620000000800 */
[----:B------:R-:W-:-:S03]  /*0830*/  IMAD.WIDE R36, R31, 0x4, R16 ;  /* 0x000000041f247825 */ /* 0x000fc600078e0210 */
[----:B--2---:R-:W-:Y:S04]  /*0840*/  STS [R22], R19 ;  /* 0x0000001316007388 */ /* 0x004fe80000000800 */
[----:B---3--:R-:W-:Y:S01]  /*0850*/  STS [R21], R18 ;  /* 0x0000001215007388 */ /* 0x008fe20000000800 */
[----:B------:R-:W-:Y:S06]  /*0860*/  BAR.SYNC.DEFER_BLOCKING 0x0 ;  /* 0x0000000000007b1d */ /* 0x000fec0000010000 */
[----:B------:R0:W2:Y:S04]  /*0870*/  LDG.E R17, desc[UR8][R34.64+0xc0] ;  /* 0x0000c00822117981 */ /* 0x0000a8000c1e1900 */
[----:B------:R3:W4:Y:S04]  /*0880*/  LDG.E R16, desc[UR8][R36.64] ;  /* 0x0000000824107981 */ /* 0x000728000c1e1900 */
[----:B------:R-:W-:Y:S01]  /*0890*/  LDS R19, [R23+0x80] ;  /* 0x0000800017137984 */ /* 0x000fe20000000800 */
[----:B0-----:R-:W-:-:S03]  /*08a0*/  FFMA R35, R12, R8, R11 ;  /* 0x000000080c237223 */ /* 0x001fc6000000000b */
[----:B------:R-:W-:Y:S04]  /*08b0*/  LDS R12, [R23] ;  /* 0x00000000170c7984 */ /* 0x000fe80000000800 */
[----:B------:R-:W0:Y:S01]  /*08c0*/  LDS.128 R8, [R4] ;  /* 0x0000000004087984 */ /* 0x000e220000000c00 */
[----:B------:R-:W-:-:S03]  /*08d0*/  FFMA R13, R32, R13, R35 ;  /* 0x0000000d200d7223 */ /* 0x000fc60000000023 */
[----:B------:R-:W5:Y:S01]  /*08e0*/  LDS R32, [R23+0x40] ;  /* 0x0000400017207984 */ /* 0x000f620000000800 */
[----:B-1----:R-:W-:-:S03]  /*08f0*/  FFMA R13, R33, R14, R13 ;  /* 0x0000000e210d7223 */ /* 0x002fc6000000000d */
[----:B------:R-:W-:Y:S01]  /*0900*/  LDS R35, [R23+0x100] ;  /* 0x0001000017237984 */ /* 0x000fe20000000800 */
[----:B------:R-:W-:-:S03]  /*0910*/  FFMA R13, R30, R15, R13 ;  /* 0x0000000f1e0d7223 */ /* 0x000fc6000000000d */
[----:B------:R-:W1:Y:S04]  /*0920*/  LDS R30, [R23+0xc0] ;  /* 0x0000c000171e7984 */ /* 0x000e680000000800 */
[----:B------:R-:W-:Y:S04]  /*0930*/  LDS R18, [R23+0x140] ;  /* 0x0001400017127984 */ /* 0x000fe80000000800 */
[----:B---3--:R-:W-:Y:S01]  /*0940*/  LDS R37, [R23+0x380] ;  /* 0x0003800017257984 */ /* 0x008fe20000000800 */
[----:B0-----:R-:W-:-:S03]  /*0950*/  FFMA R33, R8, R12, R13 ;  /* 0x0000000c08217223 */ /* 0x001fc6000000000d */
[----:B------:R-:W0:Y:S01]  /*0960*/  LDS.128 R12, [R4+0x10] ;  /* 0x00001000040c7984 */ /* 0x000e220000000c00 */
[----:B-----5:R-:W-:-:S03]  /*0970*/  FFMA R32, R32, R9, R33 ;  /* 0x0000000920207223 */ /* 0x020fc60000000021 */
[----:B------:R-:W3:Y:S01]  /*0980*/  LDS R33, [R23+0x180] ;  /* 0x0001800017217984 */ /* 0x000ee20000000800 */
[----:B------:R-:W-:-:S03]  /*0990*/  FFMA R19, R19, R10, R32 ;  /* 0x0000000a13137223 */ /* 0x000fc60000000020 */
[----:B------:R-:W5:Y:S01]  /*09a0*/  LDS R32, [R23+0x1c0] ;  /* 0x0001c00017207984 */ /* 0x000f620000000800 */
[----:B-1----:R-:W-:-:S03]  /*09b0*/  FFMA R11, R30, R11, R19 ;  /* 0x0000000b1e0b7223 */ /* 0x002fc60000000013 */
[----:B------:R-:W-:Y:S01]  /*09c0*/  LDS R30, [R23+0x240] ;  /* 0x00024000171e7984 */ /* 0x000fe20000000800 */
[----:B0-----:R-:W-:-:S03]  /*09d0*/  FFMA R19, R12, R35, R11 ;  /* 0x000000230c137223 */ /* 0x001fc6000000000b */
[----:B------:R-:W-:Y:S04]  /*09e0*/  LDS R35, [R23+0x200] ;  /* 0x0002000017237984 */ /* 0x000fe80000000800 */
[----:B------:R-:W0:Y:S01]  /*09f0*/  LDS.128 R8, [R4+0x20] ;  /* 0x0000200004087984 */ /* 0x000e220000000c00 */
[----:B------:R-:W-:-:S03]  /*0a00*/  FFMA R12, R18, R13, R19 ;  /* 0x0000000d120c7223 */ /* 0x000fc60000000013 */
[----:B------:R-:W1:Y:S01]  /*0a10*/  LDS R19, [R23+0x280] ;  /* 0x0002800017137984 */ /* 0x000e620000000800 */
[----:B---3--:R-:W-:-:S03]  /*0a20*/  FFMA R33, R33, R14, R12 ;  /* 0x0000000e21217223 */ /* 0x008fc6000000000c */
[----:B------:R-:W3:Y:S01]  /*0a30*/  LDS R18, [R23+0x2c0] ;  /* 0x0002c00017127984 */ /* 0x000ee20000000800 */
[----:B-----5:R-:W-:-:S03]  /*0a40*/  FFMA R15, R32, R15, R33 ;  /* 0x0000000f200f7223 */ /* 0x020fc60000000021 */
[----:B------:R-:W-:Y:S04]  /*0a50*/  LDS R33, [R23+0x300] ;  /* 0x0003000017217984 */ /* 0x000fe80000000800 */
[----:B------:R-:W-:Y:S01]  /*0a60*/  LDS R32, [R23+0x3c0] ;  /* 0x0003c00017207984 */ /* 0x000fe20000000800 */
[----:B0-----:R-:W-:-:S03]  /*0a70*/  FFMA R35, R8, R35, R15 ;  /* 0x0000002308237223 */ /* 0x001fc6000000000f */
[----:B------:R-:W0:Y:S01]  /*0a80*/  LDS.128 R12, [R4+0x30] ;  /* 0x00003000040c7984 */ /* 0x000e220000000c00 */
[----:B------:R-:W-:-:S03]  /*0a90*/  FFMA R8, R30, R9, R35 ;  /* 0x000000091e087223 */ /* 0x000fc60000000023 */
[----:B------:R-:W5:Y:S01]  /*0aa0*/  LDS R30, [R23+0x340] ;  /* 0x00034000171e7984 */ /* 0x000f620000000800 */
[----:B-1----:R-:W-:-:S04]  /*0ab0*/  FFMA R9, R19, R10, R8 ;  /* 0x0000000a13097223 */ /* 0x002fc80000000008 */
[----:B---3--:R-:W-:-:S04]  /*0ac0*/  FFMA R34, R18, R11, R9 ;  /* 0x0000000b12227223 */ /* 0x008fc80000000009 */
[----:B0-----:R-:W-:-:S04]  /*0ad0*/  FFMA R33, R12, R33, R34 ;  /* 0x000000210c217223 */ /* 0x001fc80000000022 */
[----:B-----5:R-:W-:-:S04]  /*0ae0*/  FFMA R30, R30, R13, R33 ;  /* 0x0000000d1e1e7223 */ /* 0x020fc80000000021 */
[----:B------:R-:W-:-:S04]  /*0af0*/  FFMA R37, R37, R14, R30 ;  /* 0x0000000e25257223 */ /* 0x000fc8000000001e */
[----:B------:R-:W-:Y:S01]  /*0b00*/  FFMA R37, R32, R15, R37 ;  /* 0x0000000f20257223 */ /* 0x000fe20000000025 */
[----:B--2---:R-:W-:Y:S04]  /*0b10*/  STS [R22], R17 ;  /* 0x0000001116007388 */ /* 0x004fe80000000800 */
[----:B----4-:R-:W-:Y:S01]  /*0b20*/  STS [R21], R16 ;  /* 0x0000001015007388 */ /* 0x010fe20000000800 */
[----:B------:R-:W-:Y:S06]  /*0b30*/  BAR.SYNC.DEFER_BLOCKING 0x0 ;  /* 0x0000000000007b1d */ /* 0x000fec0000010000 */
[----:B------:R-:W-:Y:S04]  /*0b40*/  LDS R19, [R23] ;  /* 0x0000000017137984 */ /* 0x000fe80000000800 */
[----:B------:R-:W0:Y:S04]  /*0b50*/  LDS.128 R8, [R4] ;  /* 0x0000000004087984 */ /* 0x000e280000000c00 */
[----:B------:R-:W1:Y:S04]  /*0b60*/  LDS R18, [R23+0x40] ;  /* 0x0000400017127984 */ /* 0x000e680000000800 */
[----:B------:R-:W2:Y:S04]  /*0b70*/  LDS R35, [R23+0x80] ;  /* 0x0000800017237984 */ /* 0x000ea80000000800 */
[----:B------:R-:W3:Y:S04]  /*0b80*/  LDS R30, [R23+0xc0] ;  /* 0x0000c000171e7984 */ /* 0x000ee80000000800 */
[----:B------:R-:W-:Y:S04]  /*0b90*/  LDS R33, [R23+0x100] ;  /* 0x0001000017217984 */ /* 0x000fe80000000800 */
[----:B------:R-:W4:Y:S04]  /*0ba0*/  LDS.128 R12, [R4+0x10] ;  /* 0x00001000040c7984 */ /* 0x000f280000000c00 */
[----:B------:R-:W5:Y:S01]  /*0bb0*/  LDS R32, [R23+0x140] ;  /* 0x0001400017207984 */ /* 0x000f620000000800 */
[----:B0-----:R-:W-:-:S03]  /*0bc0*/  FFMA R19, R8, R19, R37 ;  /* 0x0000001308137223 */ /* 0x001fc60000000025 */
[----:B------:R-:W0:Y:S04]  /*0bd0*/  LDS R37, [R23+0x180] ;  /* 0x0001800017257984 */ /* 0x000e280000000800 */
[----:B------:R-:W0:Y:S01]  /*0be0*/  LDS R8, [R23+0x1c0] ;  /* 0x0001c00017087984 */ /* 0x000e220000000800 */
[----:B-1----:R-:W-:-:S04]  /*0bf0*/  FFMA R18, R18, R9, R19 ;  /* 0x0000000912127223 */ /* 0x002fc80000000013 */
[----:B--2---:R-:W-:Y:S02]  /*0c00*/  FFMA R9, R35, R10, R18 ;  /* 0x0000000a23097223 */ /* 0x004fe40000000012 */
[----:B------:R-:W-:Y:S04]  /*0c10*/  LDS R35, [R23+0x200] ;  /* 0x0002000017237984 */ /* 0x000fe80000000800 */
[----:B------:R-:W1:Y:S01]  /*0c20*/  LDS.128 R16, [R4+0x20] ;  /* 0x0000200004107984 */ /* 0x000e620000000c00 */
[----:B---3--:R-:W-:-:S03]  /*0c30*/  FFMA R9, R30, R11, R9 ;  /* 0x0000000b1e097223 */ /* 0x008fc60000000009 */
[----:B------:R-:W-:Y:S01]  /*0c40*/  LDS R30, [R23+0x340] ;  /* 0x00034000171e7984 */ /* 0x000fe20000000800 */
[----:B----4-:R-:W-:-:S03]  /*0c50*/  FFMA R9, R12, R33, R9 ;  /* 0x000000210c097223 */ /* 0x010fc60000000009 */
[----:B------:R-:W2:Y:S01]  /*0c60*/  LDS R12, [R23+0x240] ;  /* 0x00024000170c7984 */ /* 0x000ea20000000800 */
[----:B-----5:R-:W-:-:S03]  /*0c70*/  FFMA R32, R32, R13, R9 ;  /* 0x0000000d20207223 */ /* 0x020fc60000000009 */
[----:B------:R-:W3:Y:S04]  /*0c80*/  LDS R13, [R23+0x280] ;  /* 0x00028000170d7984 */ /* 0x000ee80000000800 */
[----:B------:R-:W-:Y:S01]  /*0c90*/  LDS R33, [R23+0x380] ;  /* 0x0003800017217984 */ /* 0x000fe20000000800 */
[----:B0-----:R-:W-:-:S03]  /*0ca0*/  FFMA R37, R37, R14, R32 ;  /* 0x0000000e25257223 */ /* 0x001fc60000000020 */
[----:B------:R-:W0:Y:S01]  /*0cb0*/  LDS R14, [R23+0x2c0] ;  /* 0x0002c000170e7984 */ /* 0x000e220000000800 */
[----:B------:R-:W-:-:S03]  /*0cc0*/  FFMA R37, R8, R15, R37 ;  /* 0x0000000f08257223 */ /* 0x000fc60000000025 */
[----:B------:R-:W-:Y:S04]  /*0cd0*/  LDS R15, [R23+0x300] ;  /* 0x00030000170f7984 */ /* 0x000fe80000000800 */
[----:B------:R-:W4:Y:S01]  /*0ce0*/  LDS.128 R8, [R4+0x30] ;  /* 0x0000300004087984 */ /* 0x000f220000000c00 */
[----:B-1----:R-:W-:-:S03]  /*0cf0*/  FFMA R35, R16, R35, R37 ;  /* 0x0000002310237223 */ /* 0x002fc60000000025 */
[----:B------:R-:W1:Y:S01]  /*0d00*/  LDS R16, [R23+0x3c0] ;  /* 0x0003c00017107984 */ /* 0x000e620000000800 */
[----:B------:R-:W-:Y:S01]  /*0d10*/  IADD3 R24, PT, PT, R24, 0x4, RZ ;  /* 0x0000000418187810 */ /* 0x000fe20007ffe0ff */
[----:B--2---:R-:W-:-:S04]  /*0d20*/  FFMA R12, R12, R17, R35 ;  /* 0x000000110c0c7223 */ /* 0x004fc80000000023 */
[----:B---3--:R-:W-:Y:S01]  /*0d30*/  FFMA R13, R13, R18, R12 ;  /* 0x000000120d0d7223 */ /* 0x008fe2000000000c */
[----:B------:R-:W-:-:S03]  /*0d40*/  ISETP.NE.AND P0, PT, R24, RZ, PT ;  /* 0x000000ff1800720c */ /* 0x000fc60003f05270 */
[----:B0-----:R-:W-:-:S04]  /*0d50*/  FFMA R13, R14, R19, R13 ;  /* 0x000000130e0d7223 */ /* 0x001fc8000000000d */
[----:B----4-:R-:W-:-:S04]  /*0d60*/  FFMA R13, R8, R15, R13 ;  /* 0x0000000f080d7223 */ /* 0x010fc8000000000d */
[----:B------:R-:W-:-:S04]  /*0d70*/  FFMA R30, R30, R9, R13 ;  /* 0x000000091e1e7223 */ /* 0x000fc8000000000d */
[----:B------:R-:W-:Y:S01]  /*0d80*/  FFMA R33, R33, R10, R30 ;  /* 0x0000000a21217223 */ /* 0x000fe2000000001e */
[----:B------:R-:W-:Y:S02]  /*0d90*/  IADD3 R26, PT, PT, R26, 0x40, RZ ;  /* 0x000000401a1a7810 */ /* 0x000fe40007ffe0ff */
[----:B------:R-:W-:Y:S01]  /*0da0*/  LEA R31, R2, R31, 0x6 ;  /* 0x0000001f021f7211 */ /* 0x000fe200078e30ff */
[----:B-1----:R-:W-:Y:S01]  /*0db0*/  FFMA R19, R16, R11, R33 ;  /* 0x0000000b10137223 */ /* 0x002fe20000000021 */
[C---:B------:R-:W-:Y:S02]  /*0dc0*/  LEA R29, R2.reuse, R29, 0x6 ;  /* 0x0000001d021d7211 */ /* 0x040fe400078e30ff */
[C---:B------:R-:W-:Y:S02]  /*0dd0*/  LEA R27, R2.reuse, R27, 0x6 ;  /* 0x0000001b021b7211 */ /* 0x040fe400078e30ff */
[----:B------:R-:W-:Y:S01]  /*0de0*/  LEA R25, R2, R25, 0x6 ;  /* 0x0000001902197211 */ /* 0x000fe200078e30ff */
[----:B------:R-:W-:Y:S06]  /*0df0*/  @P0 BRA `(.L_x_2) ;  /* 0xfffffff400340947 */ /* 0x000fec000383ffff */
.L_x_1:
[----:B------:R-:W-:-:S13]  /*0e00*/  LOP3.LUT P0, R8, R28, 0x3, RZ, 0xc0, !PT ;  /* 0x000000031c087812 */ /* 0x000fda000780c0ff */
[----:B------:R-:W-:Y:S05]  /*0e10*/  @!P0 BRA `(.L_x_0) ;  /* 0x0000000800708947 */ /* 0x000fea0003800000 */
[----:B------:R-:W-:Y:S02]  /*0e20*/  ISETP.NE.AND P0, PT, R8, 0x1, PT ;  /* 0x000000010800780c */ /* 0x000fe40003f05270 */
[----:B------:R-:W-:-:S04]  /*0e30*/  LOP3.LUT R28, R28, 0x1, RZ, 0xc0, !PT ;  /* 0x000000011c1c7812 */ /* 0x000fc800078ec0ff */
[----:B------:R-:W-:-:S07]  /*0e40*/  ISETP.NE.U32.AND P1, PT, R28, 0x1, PT ;  /* 0x000000011c00780c */ /* 0x000fce0003f25070 */
[----:B------:R-:W-:Y:S06]  /*0e50*/  @!P0 BRA `(.L_x_3) ;  /* 0x0000000400888947 */ /* 0x000fec0003800000 */
[----:B------:R-:W0:Y:S01]  /*0e60*/  LDC.64 R16, c[0x0][0x380] ;  /* 0x0000e000ff107b82 */ /* 0x000e220000000a00 */
[C---:B------:R-:W-:Y:S02]  /*0e70*/  LEA R12, R5.reuse, R0, 0x4 ;  /* 0x00000000050c7211 */ /* 0x040fe400078e20ff */
[----:B------:R-:W-:-:S03]  /*0e80*/  LEA R11, R5, R6, 0x4 ;  /* 0x00000006050b7211 */ /* 0x000fc600078e20ff */
[----:B------:R-:W-:Y:S02]  /*0e90*/  IMAD R13, R12, R2, R7 ;  /* 0x000000020c0d7224 */ /* 0x000fe400078e0207 */
[----:B------:R-:W1:Y:S01]  /*0ea0*/  LDC.64 R8, c[0x0][0x388] ;  /* 0x0000e200ff087b82 */ /* 0x000e620000000a00 */
[----:B0-----:R-:W-:-:S05]  /*0eb0*/  IMAD.WIDE R16, R11, 0x4, R16 ;  /* 0x000000040b107825 */ /* 0x001fca00078e0210 */
[----:B------:R-:W2:Y:S01]  /*0ec0*/  LDG.E R23, desc[UR8][R16.64] ;  /* 0x0000000810177981 */ /* 0x000ea2000c1e1900 */
[----:B-1----:R-:W-:-:S05]  /*0ed0*/  IMAD.WIDE R10, R13, 0x4, R8 ;  /* 0x000000040d0a7825 */ /* 0x002fca00078e0208 */
[----:B------:R-:W3:Y:S01]  /*0ee0*/  LDG.E R25, desc[UR8][R10.64] ;  /* 0x000000080a197981 */ /* 0x000ee2000c1e1900 */
[----:B------:R-:W-:-:S04]  /*0ef0*/  UIADD3 UR5, UPT, UPT, UR4, 0x400, URZ ;  /* 0x0000040004057890 */ /* 0x000fc8000fffe0ff */
[----:B------:R-:W-:Y:S01]  /*0f00*/  ULEA UR5, UR6, UR5, 0x18 ;  /* 0x0000000506057291 */ /* 0x000fe2000f8ec0ff */
[----:B------:R-:W-:-:S05]  /*0f10*/  LEA R30, R3, R4, 0x2 ;  /* 0x00000004031e7211 */ /* 0x000fca00078e10ff */
[----:B------:R-:W-:-:S04]  /*0f20*/  LEA R21, R3, UR5, 0x2 ;  /* 0x0000000503157c11 */ /* 0x000fc8000f8e10ff */
[----:B------:R-:W-:Y:S02]  /*0f30*/  LEA R32, R0, R21, 0x6 ;  /* 0x0000001500207211 */ /* 0x000fe400078e30ff */
[----:B------:R-:W-:-:S05]  /*0f40*/  IADD3 R12, PT, PT, R12, 0x10, RZ ;  /* 0x000000100c0c7810 */ /* 0x000fca0007ffe0ff */
[----:B------:R-:W-:-:S04]  /*0f50*/  IMAD R37, R12, R2, R7 ;  /* 0x000000020c257224 */ /* 0x000fc800078e0207 */
[----:B------:R-:W-:Y:S01]  /*0f60*/  IMAD.WIDE R36, R37, 0x4, R8 ;  /* 0x0000000425247825 */ /* 0x000fe200078e0208 */
[----:B--2---:R-:W-:Y:S04]  /*0f70*/  STS [R30], R23 ;  /* 0x000000171e007388 */ /* 0x004fe80000000800 */
[----:B---3--:R-:W-:Y:S01]  /*0f80*/  STS [R32], R25 ;  /* 0x0000001920007388 */ /* 0x008fe20000000800 */
[----:B------:R-:W-:Y:S06]  /*0f90*/  BAR.SYNC.DEFER_BLOCKING 0x0 ;  /* 0x0000000000007b1d */ /* 0x000fec0000010000 */
[----:B------:R0:W2:Y:S04]  /*0fa0*/  LDG.E R35, desc[UR8][R16.64+0x40] ;  /* 0x0000400810237981 */ /* 0x0000a8000c1e1900 */
[----:B------:R1:W3:Y:S04]  /*0fb0*/  LDG.E R33, desc[UR8][R36.64] ;  /* 0x0000000824217981 */ /* 0x0002e8000c1e1900 */
[----:B------:R-:W-:Y:S04]  /*0fc0*/  LDS R18, [R21] ;  /* 0x0000000015127984 */ /* 0x000fe80000000800 */
[----:B------:R-:W4:Y:S04]  /*0fd0*/  LDS.128 R12, [R4] ;  /* 0x00000000040c7984 */ /* 0x000f280000000c00 */
[----:B------:R-:W5:Y:S04]  /*0fe0*/  LDS R29, [R21+0x40] ;  /* 0x00004000151d7984 */ /* 0x000f680000000800 */
[----:B------:R-:W1:Y:S04]  /*0ff0*/  LDS R26, [R21+0x80] ;  /* 0x00008000151a7984 */ /* 0x000e680000000800 */
[----:B------:R-:W1:Y:S04]  /*1000*/  LDS R28, [R21+0xc0] ;  /* 0x0000c000151c7984 */ /* 0x000e680000000800 */
[----:B------:R-:W-:Y:S04]  /*1010*/  LDS R27, [R21+0x100] ;  /* 0x00010000151b7984 */ /* 0x000fe80000000800 */
[----:B------:R-:W1:Y:S04]  /*1020*/  LDS.128 R8, [R4+0x10] ;  /* 0x0000100004087984 */ /* 0x000e680000000c00 */
[----:B------:R-:W1:Y:S04]  /*1030*/  LDS R24, [R21+0x140] ;  /* 0x0001400015187984 */ /* 0x000e680000000800 */
[----:B------:R-:W1:Y:S04]  /*1040*/  LDS R23, [R21+0x180] ;  /* 0x0001800015177984 */ /* 0x000e680000000800 */
[----:B------:R-:W1:Y:S04]  /*1050*/  LDS R22, [R21+0x1c0] ;  /* 0x0001c00015167984 */ /* 0x000e680000000800 */
[----:B------:R-:W-:Y:S01]  /*1060*/  LDS R25, [R21+0x200] ;  /* 0x0002000015197984 */ /* 0x000fe20000000800 */
[----:B----4-:R-:W-:-:S03]  /*1070*/  FFMA R12, R12, R18, R19 ;  /* 0x000000120c0c7223 */ /* 0x010fc60000000013 */
[----:B------:R-:W-:Y:S01]  /*1080*/  LDS R31, [R21+0x280] ;  /* 0x00028000151f7984 */ /* 0x000fe20000000800 */
[----:B-----5:R-:W-:-:S03]  /*1090*/  FFMA R13, R29, R13, R12 ;  /* 0x0000000d1d0d7223 */ /* 0x020fc6000000000c */
[----:B0-----:R-:W0:Y:S01]  /*10a0*/  LDS.128 R16, [R4+0x20] ;  /* 0x0000200004107984 */ /* 0x001e220000000c00 */
[----:B-1----:R-:W-:-:S03]  /*10b0*/  FFMA R13, R26, R14, R13 ;  /* 0x0000000e1a0d7223 */ /* 0x002fc6000000000d */
[----:B------:R-:W-:Y:S01]  /*10c0*/  LDS R34, [R21+0x2c0] ;  /* 0x0002c00015227984 */ /* 0x000fe20000000800 */
[----:B------:R-:W-:-:S03]  /*10d0*/  FFMA R13, R28, R15, R13 ;  /* 0x0000000f1c0d7223 */ /* 0x000fc6000000000d */
[----:B------:R-:W1:Y:S04]  /*10e0*/  LDS R26, [R21+0x240] ;  /* 0x00024000151a7984 */ /* 0x000e680000000800 */
[----:B------:R-:W-:Y:S01]  /*10f0*/  LDS R29, [R21+0x380] ;  /* 0x00038000151d7984 */ /* 0x000fe20000000800 */
[----:B------:R-:W-:-:S03]  /*1100*/  FFMA R13, R8, R27, R13 ;  /* 0x0000001b080d7223 */ /* 0x000fc6000000000d */
[----:B------:R-:W-:Y:S01]  /*1110*/  LDS R28, [R21+0x3c0] ;  /* 0x0003c000151c7984 */ /* 0x000fe20000000800 */
[----:B------:R-:W-:-:S03]  /*1120*/  FFMA R8, R24, R9, R13 ;  /* 0x0000000918087223 */ /* 0x000fc6000000000d */
[----:B------:R-:W-:Y:S04]  /*1130*/  LDS R27, [R21+0x300] ;  /* 0x00030000151b7984 */ /* 0x000fe80000000800 */
[----:B------:R-:W4:Y:S04]  /*1140*/  LDS.128 R12, [R4+0x30] ;  /* 0x00003000040c7984 */ /* 0x000f280000000c00 */
[----:B------:R-:W5:Y:S01]  /*1150*/  LDS R24, [R21+0x340] ;  /* 0x0003400015187984 */ /* 0x000f620000000800 */
[----:B------:R-:W-:-:S04]  /*1160*/  FFMA R9, R23, R10, R8 ;  /* 0x0000000a17097223 */ /* 0x000fc80000000008 */
[----:B------:R-:W-:-:S04]  /*1170*/  FFMA R37, R22, R11, R9 ;  /* 0x0000000b16257223 */ /* 0x000fc80000000009 */
[----:B0-----:R-:W-:-:S04]  /*1180*/  FFMA R37, R16, R25, R37 ;  /* 0x0000001910257223 */ /* 0x001fc80000000025 */
[----:B-1----:R-:W-:-:S04]  /*1190*/  FFMA R16, R26, R17, R37 ;  /* 0x000000111a107223 */ /* 0x002fc80000000025 */
[----:B------:R-:W-:Y:S01]  /*11a0*/  FFMA R31, R31, R18, R16 ;  /* 0x000000121f1f7223 */ /* 0x000fe20000000010 */
[----:B------:R-:W-:Y:S01]  /*11b0*/  IADD3 R5, PT, PT, R5, 0x2, RZ ;  /* 0x0000000205057810 */ /* 0x000fe20007ffe0ff */
[----:B--2---:R-:W-:Y:S04]  /*11c0*/  STS [R30], R35 ;  /* 0x000000231e007388 */ /* 0x004fe80000000800 */
[----:B---3--:R0:W-:Y:S01]  /*11d0*/  STS [R32], R33 ;  /* 0x0000002120007388 */ /* 0x0081e20000000800 */
[----:B------:R-:W-:Y:S06]  /*11e0*/  BAR.SYNC.DEFER_BLOCKING 0x0 ;  /* 0x0000000000007b1d */ /* 0x000fec0000010000 */
[----:B------:R-:W-:Y:S04]  /*11f0*/  LDS R23, [R21] ;  /* 0x0000000015177984 */ /* 0x000fe80000000800 */
[----:B------:R-:W1:Y:S04]  /*1200*/  LDS.128 R8, [R4] ;  /* 0x0000000004087984 */ /* 0x000e680000000c00 */
[----:B------:R-:W2:Y:S04]  /*1210*/  LDS R22, [R21+0x40] ;  /* 0x0000400015167984 */ /* 0x000ea80000000800 */
[----:B------:R-:W3:Y:S04]  /*1220*/  LDS R25, [R21+0x80] ;  /* 0x0000800015197984 */ /* 0x000ee80000000800 */
[----:B------:R-:W3:Y:S01]  /*1230*/  LDS R26, [R21+0xc0] ;  /* 0x0000c000151a7984 */ /* 0x000ee20000000800 */
[----:B0-----:R-:W-:-:S03]  /*1240*/  FFMA R33, R34, R19, R31 ;  /* 0x0000001322217223 */ /* 0x001fc6000000001f */
[----:B------:R-:W-:Y:S01]  /*1250*/  LDS R31, [R21+0x100] ;  /* 0x00010000151f7984 */ /* 0x000fe20000000800 */
[----:B----4-:R-:W-:-:S03]  /*1260*/  FFMA R27, R12, R27, R33 ;  /* 0x0000001b0c1b7223 */ /* 0x010fc60000000021 */
[----:B------:R-:W0:Y:S01]  /*1270*/  LDS.128 R16, [R4+0x10] ;  /* 0x0000100004107984 */ /* 0x000e220000000c00 */
[----:B-----5:R-:W-:-:S03]  /*1280*/  FFMA R24, R24, R13, R27 ;  /* 0x0000000d18187223 */ /* 0x020fc6000000001b */
[----:B------:R-:W4:Y:S01]  /*1290*/  LDS R30, [R21+0x140] ;  /* 0x00014000151e7984 */ /* 0x000f220000000800 */
[----:B------:R-:W-:-:S03]  /*12a0*/  FFMA R29, R29, R14, R24 ;  /* 0x0000000e1d1d7223 */ /* 0x000fc60000000018 */
[----:B------:R-:W5:Y:S01]  /*12b0*/  LDS R27, [R21+0x180] ;  /* 0x00018000151b7984 */ /* 0x000f620000000800 */
[----:B------:R-:W-:-:S03]  /*12c0*/  FFMA R33, R28, R15, R29 ;  /* 0x0000000f1c217223 */ /* 0x000fc6000000001d */
[----:B------:R-:W5:Y:S04]  /*12d0*/  LDS R24, [R21+0x1c0] ;  /* 0x0001c00015187984 */ /* 0x000f680000000800 */
[----:B------:R-:W-:Y:S04]  /*12e0*/  LDS R29, [R21+0x200] ;  /* 0x00020000151d7984 */ /* 0x000fe80000000800 */
[----:B------:R-:W5:Y:S01]  /*12f0*/  LDS.128 R12, [R4+0x20] ;  /* 0x00002000040c7984 */ /* 0x000f620000000c00 */
[----:B-1----:R-:W-:-:S03]  /*1300*/  FFMA R23, R8, R23, R33 ;  /* 0x0000001708177223 */ /* 0x002fc60000000021 */
[----:B------:R-:W1:Y:S01]  /*1310*/  LDS R28, [R21+0x240] ;  /* 0x00024000151c7984 */ /* 0x000e620000000800 */
[----:B--2---:R-:W-:-:S03]  /*1320*/  FFMA R22, R22, R9, R23 ;  /* 0x0000000916167223 */ /* 0x004fc60000000017 */
[----:B------:R-:W2:Y:S01]  /*1330*/  LDS R23, [R21+0x280] ;  /* 0x0002800015177984 */ /* 0x000ea20000000800 */
[----:B---3--:R-:W-:-:S03]  /*1340*/  FFMA R25, R25, R10, R22 ;  /* 0x0000000a19197223 */ /* 0x008fc60000000016 */
[----:B------:R-:W3:Y:S01]  /*1350*/  LDS R22, [R21+0x2c0] ;  /* 0x0002c00015167984 */ /* 0x000ee20000000800 */
[----:B------:R-:W-:-:S03]  /*1360*/  FFMA R33, R26, R11, R25 ;  /* 0x0000000b1a217223 */ /* 0x000fc60000000019 */
[----:B------:R-:W-:Y:S04]  /*1370*/  LDS R25, [R21+0x300] ;  /* 0x0003000015197984 */ /* 0x000fe80000000800 */
[----:B------:R-:W3:Y:S01]  /*1380*/  LDS.128 R8, [R4+0x30] ;  /* 0x0000300004087984 */ /* 0x000ee20000000c00 */
[----:B0-----:R-:W-:-:S03]  /*1390*/  FFMA R33, R16, R31, R33 ;  /* 0x0000001f10217223 */ /* 0x001fc60000000021 */
[----:B------:R-:W0:Y:S04]  /*13a0*/  LDS R26, [R21+0x340] ;  /* 0x00034000151a7984 */ /* 0x000e280000000800 */
[----:B------:R-:W0:Y:S01]  /*13b0*/  LDS R31, [R21+0x380] ;  /* 0x00038000151f7984 */ /* 0x000e220000000800 */
[----:B----4-:R-:W-:-:S03]  /*13c0*/  FFMA R30, R30, R17, R33 ;  /* 0x000000111e1e7223 */ /* 0x010fc60000000021 */
[----:B------:R-:W4:Y:S01]  /*13d0*/  LDS R16, [R21+0x3c0] ;  /* 0x0003c00015107984 */ /* 0x000f220000000800 */
[----:B-----5:R-:W-:-:S04]  /*13e0*/  FFMA R27, R27, R18, R30 ;  /* 0x000000121b1b7223 */ /* 0x020fc8000000001e */
[----:B------:R-:W-:-:S04]  /*13f0*/  FFMA R19, R24, R19, R27 ;  /* 0x0000001318137223 */ /* 0x000fc8000000001b */
[----:B------:R-:W-:-:S04]  /*1400*/  FFMA R19, R12, R29, R19 ;  /* 0x0000001d0c137223 */ /* 0x000fc80000000013 */
[----:B-1----:R-:W-:-:S04]  /*1410*/  FFMA R28, R28, R13, R19 ;  /* 0x0000000d1c1c7223 */ /* 0x002fc80000000013 */
[----:B--2---:R-:W-:-:S04]  /*1420*/  FFMA R23, R23, R14, R28 ;  /* 0x0000000e17177223 */ /* 0x004fc8000000001c */
[----:B---3--:R-:W-:-:S04]  /*1430*/  FFMA R15, R22, R15, R23 ;  /* 0x0000000f160f7223 */ /* 0x008fc80000000017 */
[----:B------:R-:W-:-:S04]  /*1440*/  FFMA R15, R8, R25, R15 ;  /* 0x00000019080f7223 */ /* 0x000fc8000000000f */
[----:B0-----:R-:W-:-:S04]  /*1450*/  FFMA R26, R26, R9, R15 ;  /* 0x000000091a1a7223 */ /* 0x001fc8000000000f */
[----:B------:R-:W-:-:S04]  /*1460*/  FFMA R31, R31, R10, R26 ;  /* 0x0000000a1f1f7223 */ /* 0x000fc8000000001a */
[----:B----4-:R-:W-:-:S07]  /*1470*/  FFMA R19, R16, R11, R31 ;  /* 0x0000000b10137223 */ /* 0x010fce000000001f */
.L_x_3:
[----:B------:R-:W-:Y:S05]  /*1480*/  @P1 BRA `(.L_x_0) ;  /* 0x0000000000d41947 */ /* 0x000fea0003800000 */
[----:B------:R-:W0:Y:S01]  /*1490*/  LDC.64 R8, c[0x0][0x380] ;  /* 0x0000e000ff087b82 */ /* 0x000e220000000a00 */
[C---:B------:R-:W-:Y:S02]  /*14a0*/  LEA R10, R5.reuse, R0, 0x4 ;  /* 0x00000000050a7211 */ /* 0x040fe400078e20ff */
[----:B------:R-:W-:-:S03]  /*14b0*/  LEA R5, R5, R6, 0x4 ;  /* 0x0000000605057211 */ /* 0x000fc600078e20ff */
[----:B------:R-:W-:Y:S02]  /*14c0*/  IMAD R11, R10, R2, R7 ;  /* 0x000000020a0b7224 */ /* 0x000fe400078e0207 */
[----:B------:R-:W1:Y:S01]  /*14d0*/  LDC.64 R12, c[0x0][0x388] ;  /* 0x0000e200ff0c7b82 */ /* 0x000e620000000a00 */
[----:B0-----:R-:W-:-:S05]  /*14e0*/  IMAD.WIDE R8, R5, 0x4, R8 ;  /* 0x0000000405087825 */ /* 0x001fca00078e0208 */
[----:B------:R-:W2:Y:S01]  /*14f0*/  LDG.E R6, desc[UR8][R8.64] ;  /* 0x0000000808067981 */ /* 0x000ea2000c1e1900 */
[----:B-1----:R-:W-:-:S06]  /*1500*/  IMAD.WIDE R12, R11, 0x4, R12 ;  /* 0x000000040b0c7825 */ /* 0x002fcc00078e020c */
[----:B------:R-:W3:Y:S01]  /*1510*/  LDG.E R12, desc[UR8][R12.64] ;  /* 0x000000080c0c7981 */ /* 0x000ee2000c1e1900 */
[----:B------:R-:W-:-:S04]  /*1520*/  UIADD3 UR4, UPT, UPT, UR4, 0x400, URZ ;  /* 0x0000040004047890 */ /* 0x000fc8000fffe0ff */
[----:B------:R-:W-:Y:S01]  /*1530*/  ULEA UR4, UR6, UR4, 0x18 ;  /* 0x0000000406047291 */ /* 0x000fe2000f8ec0ff */
[----:B------:R-:W-:-:S05]  /*1540*/  LEA R15, R3, R4, 0x2 ;  /* 0x00000004030f7211 */ /* 0x000fca00078e10ff */
[----:B------:R-:W-:-:S04]  /*1550*/  LEA R5, R3, UR4, 0x2 ;  /* 0x0000000403057c11 */ /* 0x000fc8000f8e10ff */
[----:B------:R-:W-:Y:S01]  /*1560*/  LEA R23, R0, R5, 0x6 ;  /* 0x0000000500177211 */ /* 0x000fe200078e30ff */
[----:B--2---:R-:W-:Y:S04]  /*1570*/  STS [R15], R6 ;  /* 0x000000060f007388 */ /* 0x004fe80000000800 */
[----:B---3--:R-:W-:Y:S01]  /*1580*/  STS [R23], R12 ;  /* 0x0000000c17007388 */ /* 0x008fe20000000800 */
        /* <DEDUP_REMOVED lines=8> */
[----:B------:R-:W5:Y:S04]  /*1610*/  LDS R0, [R5+0x140] ;  /* 0x0001400005007984 */ /* 0x000f680000000800 */
[----:B------:R-:W5:Y:S04]  /*1620*/  LDS R21, [R5+0x180] ;  /* 0x0001800005157984 */ /* 0x000f680000000800 */
[----:B------:R-:W5:Y:S04]  /*1630*/  LDS R6, [R5+0x1c0] ;  /* 0x0001c00005067984 */ /* 0x000f680000000800 */
[----:B------:R-:W-:Y:S04]  /*1640*/  LDS R23, [R5+0x200] ;  /* 0x0002000005177984 */ /* 0x000fe80000000800 */
[----:B------:R-:W5:Y:S01]  /*1650*/  LDS.128 R12, [R4+0x20] ;  /* 0x00002000040c7984 */ /* 0x000f620000000c00 */
[----:B0-----:R-:W-:-:S03]  /*1660*/  FFMA R8, R8, R16, R19 ;  /* 0x0000001008087223 */ /* 0x001fc60000000013 */
[----:B------:R-:W0:Y:S01]  /*1670*/  LDS R22, [R5+0x240] ;  /* 0x0002400005167984 */ /* 0x000e220000000800 */
[----:B-1----:R-:W-:-:S03]  /*1680*/  FFMA R9, R17, R9, R8 ;  /* 0x0000000911097223 */ /* 0x002fc60000000008 */
[----:B------:R-:W1:Y:S01]  /*1690*/  LDS R29, [R5+0x280] ;  /* 0x00028000051d7984 */ /* 0x000e620000000800 */
[----:B--2---:R-:W-:-:S03]  /*16a0*/  FFMA R31, R18, R10, R9 ;  /* 0x0000000a121f7223 */ /* 0x004fc60000000009 */
[----:B------:R-:W2:Y:S01]  /*16b0*/  LDS R8, [R5+0x2c0] ;  /* 0x0002c00005087984 */ /* 0x000ea20000000800 */
[----:B---3--:R-:W-:-:S03]  /*16c0*/  FFMA R11, R28, R11, R31 ;  /* 0x0000000b1c0b7223 */ /* 0x008fc6000000001f */
[----:B------:R-:W-:Y:S04]  /*16d0*/  LDS R9, [R5+0x300] ;  /* 0x0003000005097984 */ /* 0x000fe80000000800 */
[----:B------:R-:W3:Y:S01]  /*16e0*/  LDS.128 R16, [R4+0x30] ;  /* 0x0000300004107984 */ /* 0x000ee20000000c00 */
[----:B----4-:R-:W-:-:S03]  /*16f0*/  FFMA R3, R24, R3, R11 ;  /* 0x0000000318037223 */ /* 0x010fc6000000000b */
[----:B------:R-:W4:Y:S01]  /*1700*/  LDS R10, [R5+0x340] ;  /* 0x00034000050a7984 */ /* 0x000f220000000800 */
[----:B-----5:R-:W-:-:S03]  /*1710*/  FFMA R0, R0, R25, R3 ;  /* 0x0000001900007223 */ /* 0x020fc60000000003 */
[----:B------:R-:W5:Y:S04]  /*1720*/  LDS R24, [R5+0x380] ;  /* 0x0003800005187984 */ /* 0x000f680000000800 */
[----:B------:R-:W5:Y:S01]  /*1730*/  LDS R3, [R5+0x3c0] ;  /* 0x0003c00005037984 */ /* 0x000f620000000800 */
[----:B------:R-:W-:-:S04]  /*1740*/  FFMA R21, R21, R26, R0 ;  /* 0x0000001a15157223 */ /* 0x000fc80000000000 */
[----:B------:R-:W-:-:S04]  /*1750*/  FFMA R21, R6, R27, R21 ;  /* 0x0000001b06157223 */ /* 0x000fc80000000015 */
[----:B------:R-:W-:-:S04]  /*1760*/  FFMA R21, R12, R23, R21 ;  /* 0x000000170c157223 */ /* 0x000fc80000000015 */
[----:B0-----:R-:W-:-:S04]  /*1770*/  FFMA R22, R22, R13, R21 ;  /* 0x0000000d16167223 */ /* 0x001fc80000000015 */
[----:B-1----:R-:W-:-:S04]  /*1780*/  FFMA R29, R29, R14, R22 ;  /* 0x0000000e1d1d7223 */ /* 0x002fc80000000016 */
[----:B--2---:R-:W-:-:S04]  /*1790*/  FFMA R15, R8, R15, R29 ;  /* 0x0000000f080f7223 */ /* 0x004fc8000000001d */
[----:B---3--:R-:W-:-:S04]  /*17a0*/  FFMA R9, R16, R9, R15 ;  /* 0x0000000910097223 */ /* 0x008fc8000000000f */
[----:B----4-:R-:W-:-:S04]  /*17b0*/  FFMA R9, R10, R17, R9 ;  /* 0x000000110a097223 */ /* 0x010fc80000000009 */
[----:B-----5:R-:W-:-:S04]  /*17c0*/  FFMA R18, R24, R18, R9 ;  /* 0x0000001218127223 */ /* 0x020fc80000000009 */
[----:B------:R-:W-:-:S07]  /*17d0*/  FFMA R19, R3, R19, R18 ;  /* 0x0000001303137223 */ /* 0x000fce0000000012 */
.L_x_0:
[----:B------:R-:W0:Y:S01]  /*17e0*/  LDC.64 R4, c[0x0][0x390] ;  /* 0x0000e400ff047b82 */ /* 0x000e220000000a00 */
[----:B------:R-:W-:-:S04]  /*17f0*/  IMAD R3, R20, R2, R7 ;  /* 0x0000000214037224 */ /* 0x000fc800078e0207 */
[----:B0-----:R-:W-:-:S05]  /*1800*/  IMAD.WIDE R2, R3, 0x4, R4 ;  /* 0x0000000403027825 */ /* 0x001fca00078e0204 */
[----:B------:R-:W-:Y:S01]  /*1810*/  STG.E desc[UR8][R2.64], R19 ;  /* 0x0000001302007986 */ /* 0x000fe2000c101908 */
[----:B------:R-:W-:Y:S05]  /*1820*/  EXIT ;  /* 0x000000000000794d */ /* 0x000fea0003800000 */
.L_x_4:
[----:B------:R-:W-:-:S00]  /*1830*/  BRA `(.L_x_4) ;  /* 0xfffffffc00fc7947 */ /* 0x000fc0000383ffff */
[----:B------:R-:W-:-:S00]  /*1840*/  NOP ;  /* 0x0000000000007918 */ /* 0x000fc00000000000 */
        /* <DEDUP_REMOVED lines=11> */
.L_x_5:


//--------------------- .nv.shared._Z15mulMatrizKernelPfS_S_i --------------------------
	.section	.nv.shared._Z15mulMatrizKernelPfS_S_i,"aw",@nobits
	.sectionflags	@""
	.align	4
.nv.shared._Z15mulMatrizKernelPfS_S_i:
	.zero		3072


//--------------------- .nv.shared.reserved.0     --------------------------
	.section	.nv.shared.reserved.0,"aw",@nobits
	.weak		__nv_reservedSMEM_offset_0_alias
	.size		__nv_reservedSMEM_offset_0_alias, 0, 64
	.other		__nv_reservedSMEM_offset_0_alias,@"STO_CUDA_RESERVED_SHARED STV_DEFAULT"
__nv_reservedSMEM_offset_0_alias:
	.zero		0
	.zero		64


//--------------------- .nv.constant0._Z15mulMatrizKernelPfS_S_i --------------------------
	.section	.nv.constant0._Z15mulMatrizKernelPfS_S_i,"a",@progbits
	.sectionflags	@""
	.align	4
.nv.constant0._Z15mulMatrizKernelPfS_S_i:
	.zero		924


//--------------------- SYMBOLS --------------------------

	.type		.nv.reservedSmem.offset0,@object
	.size		.nv.reservedSmem.offset0,0x4
	.type		.nv.reservedSmem.cap,@object
	.size		.nv.reservedSmem.cap,0x4
